	.target	sm_90a

	.elftype	@"ET_EXEC"


//--------------------- .note.nv.tkinfo           --------------------------
	.section	.note.nv.tkinfo,"",@"SHT_NOTE"
	.sectionflags	@"SHF_NOTE_NV_TKINFO"
	.tkinfo
        /*0018*/ 	.word	0x00000002
        /*0030*/ 	.string	""
        /*0030*/ 	.string	"ptxas"
        /*0030*/ 	.string	"Cuda compilation tools, release 13.0, V13.0.88"
        /*0030*/ 	.string	"Build cuda_13.0.r13.0/compiler.36424714_0"
        /*0030*/ 	.string	"-arch sm_90a -m 64 "



//--------------------- .note.nv.cuinfo           --------------------------
	.section	.note.nv.cuinfo,"",@"SHT_NOTE"
	.sectionflags	@"SHF_NOTE_NV_CUINFO"
        /*0018*/ 	.short	0x0002
        /*001a*/ 	.short	0x005a
        /*001c*/ 	.short	0x0082
	.zero		2


//--------------------- .nv.info                  --------------------------
	.section	.nv.info,"",@"SHT_CUDA_INFO"
	.align	4


	//----- nvinfo : EIATTR_REGCOUNT
	.align		4
        /*0000*/ 	.byte	0x04, 0x2f
        /*0002*/ 	.short	(.L_16 - .L_15)
	.align		4
.L_15:
        /*0004*/ 	.word	index@(_ZN7cutlass13device_kernelINS_4fmha6kernel13FmhaKernelTmaINS1_10collective15FmhaMainloopTmaINS_6half_tEfN4cute5tupleIJNS7_1CILi64EEESA_NS9_ILi112EEEEEENS4_12CausalFusionEJEEENS4_15FmhaFwdEpilogueIS6_fNS8_IJSA_SB_SA_EEEEEJEEEEEvNT_6ParamsE)
        /*0008*/ 	.word	0x0000008a


	//----- nvinfo : EIATTR_FRAME_SIZE
	.align		4
.L_16:
        /*000c*/ 	.byte	0x04, 0x11
        /*000e*/ 	.short	(.L_18 - .L_17)
	.align		4
.L_17:
        /*0010*/ 	.word	index@($__internal_0_$__cuda_sm20_rcp_rn_f32_slowpath)
        /*0014*/ 	.word	0x00000000


	//----- nvinfo : EIATTR_FRAME_SIZE
	.align		4
.L_18:
        /*0018*/ 	.byte	0x04, 0x11
        /*001a*/ 	.short	(.L_20 - .L_19)
	.align		4
.L_19:
        /*001c*/ 	.word	index@(_ZN7cutlass13device_kernelINS_4fmha6kernel13FmhaKernelTmaINS1_10collective15FmhaMainloopTmaINS_6half_tEfN4cute5tupleIJNS7_1CILi64EEESA_NS9_ILi112EEEEEENS4_12CausalFusionEJEEENS4_15FmhaFwdEpilogueIS6_fNS8_IJSA_SB_SA_EEEEEJEEEEEvNT_6ParamsE)
        /*0020*/ 	.word	0x00000000


	//----- nvinfo : EIATTR_MIN_STACK_SIZE
	.align		4
.L_20:
        /*0024*/ 	.byte	0x04, 0x12
        /*0026*/ 	.short	(.L_22 - .L_21)
	.align		4
.L_21:
        /*0028*/ 	.word	index@(_ZN7cutlass13device_kernelINS_4fmha6kernel13FmhaKernelTmaINS1_10collective15FmhaMainloopTmaINS_6half_tEfN4cute5tupleIJNS7_1CILi64EEESA_NS9_ILi112EEEEEENS4_12CausalFusionEJEEENS4_15FmhaFwdEpilogueIS6_fNS8_IJSA_SB_SA_EEEEEJEEEEEvNT_6ParamsE)
        /*002c*/ 	.word	0x00000000
.L_22:


//--------------------- .nv.compat                --------------------------
	.section	.nv.compat,"",@"SHT_CUDA_COMPAT_INFO"
	.align	4
        /*0000*/ 	.byte	0x02, 0x09, 0x01, 0x00, 0x02, 0x02, 0x04, 0x00, 0x02, 0x05, 0x05, 0x00, 0x03, 0x07, 0x01, 0x01
        /*0010*/ 	.byte	0x02, 0x03, 0x01, 0x00, 0x02, 0x06, 0x01, 0x00, 0x04, 0x0b, 0x08, 0x00, 0x00, 0x00, 0x00, 0x00
        /*0020*/ 	.byte	0x00, 0x00, 0x00, 0x00


//--------------------- .nv.info._ZN7cutlass13device_kernelINS_4fmha6kernel13FmhaKernelTmaINS1_10collective15FmhaMainloopTmaINS_6half_tEfN4cute5tupleIJNS7_1CILi64EEESA_NS9_ILi112EEEEEENS4_12CausalFusionEJEEENS4_15FmhaFwdEpilogueIS6_fNS8_IJSA_SB_SA_EEEEEJEEEEEvNT_6ParamsE --------------------------
	.section	.nv.info._ZN7cutlass13device_kernelINS_4fmha6kernel13FmhaKernelTmaINS1_10collective15FmhaMainloopTmaINS_6half_tEfN4cute5tupleIJNS7_1CILi64EEESA_NS9_ILi112EEEEEENS4_12CausalFusionEJEEENS4_15FmhaFwdEpilogueIS6_fNS8_IJSA_SB_SA_EEEEEJEEEEEvNT_6ParamsE,"",@"SHT_CUDA_INFO"
	.sectionflags	@""
	.align	4


	//----- nvinfo : EIATTR_CUDA_API_VERSION
	.align		4
        /*0000*/ 	.byte	0x04, 0x37
        /*0002*/ 	.short	(.L_24 - .L_23)
.L_23:
        /*0004*/ 	.word	0x00000082


	//----- nvinfo : EIATTR_KPARAM_INFO
	.align		4
.L_24:
        /*0008*/ 	.byte	0x04, 0x17
        /*000a*/ 	.short	(.L_26 - .L_25)
.L_25:
        /*000c*/ 	.word	0x00000000
        /*0010*/ 	.short	0x0000
        /*0012*/ 	.short	0x0070
        /*0014*/ 	.byte	0x00, 0xf0, 0x01, 0x20


	//----- nvinfo : EIATTR_SPARSE_MMA_MASK
	.align		4
.L_26:
        /*0018*/ 	.byte	0x03, 0x50
        /*001a*/ 	.short	0x0000


	//----- nvinfo : EIATTR_MAXREG_COUNT
	.align		4
        /*001c*/ 	.byte	0x03, 0x1b
        /*001e*/ 	.short	0x00ff


	//----- nvinfo : EIATTR_NUM_BARRIERS
	.align		4
        /*0020*/ 	.byte	0x02, 0x4c
        /*0022*/ 	.byte	0x02
	.zero		1


	//----- nvinfo : EIATTR_EXTERNS
	.align		4
        /*0024*/ 	.byte	0x04, 0x0f
        /*0026*/ 	.short	(.L_28 - .L_27)


	//   ....[0]....
	.align		4
.L_27:
        /*0028*/ 	.word	index@(__assertfail)


	//----- nvinfo : EIATTR_MERCURY_ISA_VERSION
	.align		4
.L_28:
        /*002c*/ 	.byte	0x03, 0x5f
        /*002e*/ 	.short	0x0101


	//----- nvinfo : EIATTR_COOP_GROUP_MASK_REGIDS
	.align		4
        /*0030*/ 	.byte	0x04, 0x29
        /*0032*/ 	.short	(.L_30 - .L_29)


	//   ....[0]....
.L_29:
        /*0034*/ 	.word	0xffffffff


	//   ....[1]....
        /*0038*/ 	.word	0xffffffff


	//   ....[2]....
        /*003c*/ 	.word	0xffffffff


	//   ....[3]....
        /*0040*/ 	.word	0xffffffff


	//   ....[4]....
        /*0044*/ 	.word	0xffffffff


	//   ....[5]....
        /*0048*/ 	.word	0xffffffff


	//   ....[6]....
        /*004c*/ 	.word	0xffffffff


	//   ....[7]....
        /*0050*/ 	.word	0xffffffff


	//   ....[8]....
        /*0054*/ 	.word	0xffffffff


	//   ....[9]....
        /*0058*/ 	.word	0xffffffff


	//   ....[10]....
        /*005c*/ 	.word	0xffffffff


	//   ....[11]....
        /*0060*/ 	.word	0xffffffff


	//   ....[12]....
        /*0064*/ 	.word	0xffffffff


	//   ....[13]....
        /*0068*/ 	.word	0xffffffff


	//   ....[14]....
        /*006c*/ 	.word	0xffffffff


	//   ....[15]....
        /*0070*/ 	.word	0xffffffff


	//   ....[16]....
        /*0074*/ 	.word	0xffffffff


	//   ....[17]....
        /*0078*/ 	.word	0xffffffff


	//   ....[18]....
        /*007c*/ 	.word	0xffffffff


	//   ....[19]....
        /*0080*/ 	.word	0xffffffff


	//   ....[20]....
        /*0084*/ 	.word	0xffffffff


	//----- nvinfo : EIATTR_COOP_GROUP_INSTR_OFFSETS
	.align		4
.L_30:
        /*0088*/ 	.byte	0x04, 0x28
        /*008a*/ 	.short	(.L_32 - .L_31)


	//   ....[0]....
.L_31:
        /*008c*/ 	.word	0x00000050


	//   ....[1]....
        /*0090*/ 	.word	0x00000140


	//   ....[2]....
        /*0094*/ 	.word	0x00000270


	//   ....[3]....
        /*0098*/ 	.word	0x00000410


	//   ....[4]....
        /*009c*/ 	.word	0x000005c0


	//   ....[5]....
        /*00a0*/ 	.word	0x00002a40


	//   ....[6]....
        /*00a4*/ 	.word	0x00002a70


	//   ....[7]....
        /*00a8*/ 	.word	0x00002dc0


	//   ....[8]....
        /*00ac*/ 	.word	0x00002eb0


	//   ....[9]....
        /*00b0*/ 	.word	0x00004ea0


	//   ....[10]....
        /*00b4*/ 	.word	0x00004eb0


	//   ....[11]....
        /*00b8*/ 	.word	0x00004ee0


	//   ....[12]....
        /*00bc*/ 	.word	0x00004ef0


	//   ....[13]....
        /*00c0*/ 	.word	0x000081b0


	//   ....[14]....
        /*00c4*/ 	.word	0x000081c0


	//   ....[15]....
        /*00c8*/ 	.word	0x000081f0


	//   ....[16]....
        /*00cc*/ 	.word	0x00008200


	//   ....[17]....
        /*00d0*/ 	.word	0x0000a700


	//   ....[18]....
        /*00d4*/ 	.word	0x0000a740


	//   ....[19]....
        /*00d8*/ 	.word	0x0000a770


	//   ....[20]....
        /*00dc*/ 	.word	0x0000a790


	//----- nvinfo : EIATTR_SYSCALL_OFFSETS
	.align		4
.L_32:
        /*00e0*/ 	.byte	0x04, 0x46
        /*00e2*/ 	.short	(.L_34 - .L_33)


	//   ....[0]....
.L_33:
        /*00e4*/ 	.word	0x0000b230


	//   ....[1]....
        /*00e8*/ 	.word	0x0000b350


	//----- nvinfo : EIATTR_MBARRIER_INSTR_OFFSETS
	.align		4
.L_34:
        /*00ec*/ 	.byte	0x04, 0x39
        /*00ee*/ 	.short	(.L_36 - .L_35)


	//   ....[0]....
.L_35:
        /*00f0*/ 	.word	0x00000240
        /*00f4*/ 	.word	0x000000ff
        /*00f8*/ 	.word	0x00011840
        /*00fc*/ 	.short	0x0100
        /*00fe*/ 	.byte	0x08
	.zero		1


	//   ....[1]....
        /*0100*/ 	.word	0x00000250
        /*0104*/ 	.word	0x000000ff
        /*0108*/ 	.word	0x00011848
        /*010c*/ 	.short	0x0100
        /*010e*/ 	.byte	0x08
	.zero		1


	//   ....[2]....
        /*0110*/ 	.word	0x00000380
        /*0114*/ 	.word	0x000000ff
        /*0118*/ 	.word	0x00011800
        /*011c*/ 	.short	0x0100
        /*011e*/ 	.byte	0x08
	.zero		1


	//   ....[3]....
        /*0120*/ 	.word	0x00000390
        /*0124*/ 	.word	0x000000ff
        /*0128*/ 	.word	0x00011820
        /*012c*/ 	.short	0x0100
        /*012e*/ 	.byte	0x08
	.zero		1


	//   ....[4]....
        /*0130*/ 	.word	0x000003a0
        /*0134*/ 	.word	0x000000ff
        /*0138*/ 	.word	0x00011808
        /*013c*/ 	.short	0x0100
        /*013e*/ 	.byte	0x08
	.zero		1


	//   ....[5]....
        /*0140*/ 	.word	0x000003b0
        /*0144*/ 	.word	0x000000ff
        /*0148*/ 	.word	0x00011828
        /*014c*/ 	.short	0x0100
        /*014e*/ 	.byte	0x08
	.zero		1


	//   ....[6]....
        /*0150*/ 	.word	0x000003c0
        /*0154*/ 	.word	0x000000ff
        /*0158*/ 	.word	0x00011810
        /*015c*/ 	.short	0x0100
        /*015e*/ 	.byte	0x08
	.zero		1


	//   ....[7]....
        /*0160*/ 	.word	0x000003d0
        /*0164*/ 	.word	0x000000ff
        /*0168*/ 	.word	0x00011830
        /*016c*/ 	.short	0x0100
        /*016e*/ 	.byte	0x08
	.zero		1


	//   ....[8]....
        /*0170*/ 	.word	0x000003e0
        /*0174*/ 	.word	0x000000ff
        /*0178*/ 	.word	0x00011818
        /*017c*/ 	.short	0x0100
        /*017e*/ 	.byte	0x08
	.zero		1


	//   ....[9]....
        /*0180*/ 	.word	0x000003f0
        /*0184*/ 	.word	0x000000ff
        /*0188*/ 	.word	0x00011838
        /*018c*/ 	.short	0x0100
        /*018e*/ 	.byte	0x08
	.zero		1


	//   ....[10]....
        /*0190*/ 	.word	0x00000520
        /*0194*/ 	.word	0x000000ff
        /*0198*/ 	.word	0x00011850
        /*019c*/ 	.short	0x0100
        /*019e*/ 	.byte	0x08
	.zero		1


	//   ....[11]....
        /*01a0*/ 	.word	0x00000530
        /*01a4*/ 	.word	0x000000ff
        /*01a8*/ 	.word	0x00011870
        /*01ac*/ 	.short	0x0100
        /*01ae*/ 	.byte	0x08
	.zero		1


	//   ....[12]....
        /*01b0*/ 	.word	0x00000540
        /*01b4*/ 	.word	0x000000ff
        /*01b8*/ 	.word	0x00011858
        /*01bc*/ 	.short	0x0100
        /*01be*/ 	.byte	0x08
	.zero		1


	//   ....[13]....
        /*01c0*/ 	.word	0x00000550
        /*01c4*/ 	.word	0x000000ff
        /*01c8*/ 	.word	0x00011878
        /*01cc*/ 	.short	0x0100
        /*01ce*/ 	.byte	0x08
	.zero		1


	//   ....[14]....
        /*01d0*/ 	.word	0x00000560
        /*01d4*/ 	.word	0x000000ff
        /*01d8*/ 	.word	0x00011860
        /*01dc*/ 	.short	0x0100
        /*01de*/ 	.byte	0x08
	.zero		1


	//   ....[15]....
        /*01e0*/ 	.word	0x00000570
        /*01e4*/ 	.word	0x000000ff
        /*01e8*/ 	.word	0x00011880
        /*01ec*/ 	.short	0x0100
        /*01ee*/ 	.byte	0x08
	.zero		1


	//   ....[16]....
        /*01f0*/ 	.word	0x00000580
        /*01f4*/ 	.word	0x000000ff
        /*01f8*/ 	.word	0x00011868
        /*01fc*/ 	.short	0x0100
        /*01fe*/ 	.byte	0x08
	.zero		1


	//   ....[17]....
        /*0200*/ 	.word	0x00000590
        /*0204*/ 	.word	0x000000ff
        /*0208*/ 	.word	0x00011888
        /*020c*/ 	.short	0x0100
        /*020e*/ 	.byte	0x08
	.zero		1


	//   ....[18]....
        /*0210*/ 	.word	0x000007a0
        /*0214*/ 	.word	0x00000004
        /*0218*/ 	.word	0x00011848
        /*021c*/ 	.short	0x010a
        /*021e*/ 	.byte	0x3f
	.zero		1


	//   ....[19]....
        /*0220*/ 	.word	0x00000c70
        /*0224*/ 	.word	0x00000003
        /*0228*/ 	.word	0x00011820
        /*022c*/ 	.short	0x010a
        /*022e*/ 	.byte	0x3f
	.zero		1


	//   ....[20]....
        /*0230*/ 	.word	0x00001070
        /*0234*/ 	.word	0x00000003
        /*0238*/ 	.word	0x00011820
        /*023c*/ 	.short	0x010a
        /*023e*/ 	.byte	0x3f
	.zero		1


	//   ....[21]....
        /*0240*/ 	.word	0x00001500
        /*0244*/ 	.word	0x00000003
        /*0248*/ 	.word	0x00011820
        /*024c*/ 	.short	0x010a
        /*024e*/ 	.byte	0x3f
	.zero		1


	//   ....[22]....
        /*0250*/ 	.word	0x00001960
        /*0254*/ 	.word	0x0000000e
        /*0258*/ 	.word	0x00011820
        /*025c*/ 	.short	0x010a
        /*025e*/ 	.byte	0x3f
	.zero		1


	//   ....[23]....
        /*0260*/ 	.word	0x00001e40
        /*0264*/ 	.word	0x00000002
        /*0268*/ 	.word	0x00011840
        /*026c*/ 	.short	0x010a
        /*026e*/ 	.byte	0x3f
	.zero		1


	//   ....[24]....
        /*0270*/ 	.word	0x00001f20
        /*0274*/ 	.word	0x00000002
        /*0278*/ 	.word	0x00011800
        /*027c*/ 	.short	0x010a
        /*027e*/ 	.byte	0x3f
	.zero		1


	//   ....[25]....
        /*0280*/ 	.word	0x00003920
        /*0284*/ 	.word	0x00000002
        /*0288*/ 	.word	0x00011808
        /*028c*/ 	.short	0x010a
        /*028e*/ 	.byte	0x3f
	.zero		1


	//   ....[26]....
        /*0290*/ 	.word	0x00004330
        /*0294*/ 	.word	0x00000018
        /*0298*/ 	.word	0x00000000
        /*029c*/ 	.short	0x0101
        /*029e*/ 	.byte	0x3f
	.zero		1


	//   ....[27]....
        /*02a0*/ 	.word	0x000043f0
        /*02a4*/ 	.word	0x00000019
        /*02a8*/ 	.word	0x00011800
        /*02ac*/ 	.short	0x010a
        /*02ae*/ 	.byte	0x3f
	.zero		1


	//   ....[28]....
        /*02b0*/ 	.word	0x000047e0
        /*02b4*/ 	.word	0x00000074
        /*02b8*/ 	.word	0x00011820
        /*02bc*/ 	.short	0x010a
        /*02be*/ 	.byte	0x3f
	.zero		1


	//   ....[29]....
        /*02c0*/ 	.word	0x00004fb0
        /*02c4*/ 	.word	0x0000007b
        /*02c8*/ 	.word	0x00000000
        /*02cc*/ 	.short	0x0101
        /*02ce*/ 	.byte	0x3f
	.zero		1


	//   ....[30]....
        /*02d0*/ 	.word	0x00005400
        /*02d4*/ 	.word	0x00000080
        /*02d8*/ 	.word	0x00011800
        /*02dc*/ 	.short	0x010a
        /*02de*/ 	.byte	0x3f
	.zero		1


	//   ....[31]....
        /*02e0*/ 	.word	0x00006be0
        /*02e4*/ 	.word	0x00000018
        /*02e8*/ 	.word	0x00000000
        /*02ec*/ 	.short	0x0101
        /*02ee*/ 	.byte	0x3f
	.zero		1


	//   ....[32]....
        /*02f0*/ 	.word	0x00006c90
        /*02f4*/ 	.word	0x00000018
        /*02f8*/ 	.word	0x00011820
        /*02fc*/ 	.short	0x010a
        /*02fe*/ 	.byte	0x3f
	.zero		1


	//   ....[33]....
        /*0300*/ 	.word	0x000071a0
        /*0304*/ 	.word	0x00000019
        /*0308*/ 	.word	0x00011800
        /*030c*/ 	.short	0x010a
        /*030e*/ 	.byte	0x3f
	.zero		1


	//   ....[34]....
        /*0310*/ 	.word	0x00007630
        /*0314*/ 	.word	0x00000074
        /*0318*/ 	.word	0x00011820
        /*031c*/ 	.short	0x010a
        /*031e*/ 	.byte	0x3f
	.zero		1


	//   ....[35]....
        /*0320*/ 	.word	0x000082c0
        /*0324*/ 	.word	0x0000002a
        /*0328*/ 	.word	0x00000000
        /*032c*/ 	.short	0x0101
        /*032e*/ 	.byte	0x3f
	.zero		1


	//   ....[36]....
        /*0330*/ 	.word	0x00008770
        /*0334*/ 	.word	0x0000002a
        /*0338*/ 	.word	0x00011800
        /*033c*/ 	.short	0x010a
        /*033e*/ 	.byte	0x3f
	.zero		1


	//   ....[37]....
        /*0340*/ 	.word	0x0000a120
        /*0344*/ 	.word	0x00000003
        /*0348*/ 	.word	0x00000000
        /*034c*/ 	.short	0x0101
        /*034e*/ 	.byte	0x3f
	.zero		1


	//   ....[38]....
        /*0350*/ 	.word	0x0000a1a0
        /*0354*/ 	.word	0x00000003
        /*0358*/ 	.word	0x00011820
        /*035c*/ 	.short	0x010a
        /*035e*/ 	.byte	0x3f
	.zero		1


	//----- nvinfo : EIATTR_NUM_MBARRIERS
	.align		4
.L_36:
        /*0360*/ 	.byte	0x03, 0x38
        /*0362*/ 	.short	0x0012


	//----- nvinfo : EIATTR_EXIT_INSTR_OFFSETS
	.align		4
        /*0364*/ 	.byte	0x04, 0x1c
        /*0366*/ 	.short	(.L_38 - .L_37)


	//   ....[0]....
.L_37:
        /*0368*/ 	.word	0x0000c420


	//----- nvinfo : EIATTR_MAX_THREADS
	.align		4
.L_38:
        /*036c*/ 	.byte	0x04, 0x05
        /*036e*/ 	.short	(.L_40 - .L_39)
.L_39:
        /*0370*/ 	.word	0x00000080
        /*0374*/ 	.word	0x00000001
        /*0378*/ 	.word	0x00000001


	//----- nvinfo : EIATTR_CRS_STACK_SIZE
	.align		4
.L_40:
        /*037c*/ 	.byte	0x04, 0x1e
        /*037e*/ 	.short	(.L_42 - .L_41)
.L_41:
        /*0380*/ 	.word	0x00000000


	//----- nvinfo : EIATTR_CBANK_PARAM_SIZE
	.align		4
.L_42:
        /*0384*/ 	.byte	0x03, 0x19
        /*0386*/ 	.short	0x0870


	//----- nvinfo : EIATTR_PARAM_CBANK
	.align		4
        /*0388*/ 	.byte	0x04, 0x0a
        /*038a*/ 	.short	(.L_44 - .L_43)
	.align		4
.L_43:
        /*038c*/ 	.word	index@(.nv.constant0._ZN7cutlass13device_kernelINS_4fmha6kernel13FmhaKernelTmaINS1_10collective15FmhaMainloopTmaINS_6half_tEfN4cute5tupleIJNS7_1CILi64EEESA_NS9_ILi112EEEEEENS4_12CausalFusionEJEEENS4_15FmhaFwdEpilogueIS6_fNS8_IJSA_SB_SA_EEEEEJEEEEEvNT_6ParamsE)
        /*0390*/ 	.short	0x0210
        /*0392*/ 	.short	0x0870


	//----- nvinfo : EIATTR_SW_WAR
	.align		4
.L_44:
        /*0394*/ 	.byte	0x04, 0x36
        /*0396*/ 	.short	(.L_46 - .L_45)
.L_45:
        /*0398*/ 	.word	0x00000008
.L_46:


//--------------------- .nv.callgraph             --------------------------
	.section	.nv.callgraph,"",@"SHT_CUDA_CALLGRAPH"
	.align	4
	.sectionentsize	8
	.align		4
        /*0000*/ 	.word	0x00000000
	.align		4
        /*0004*/ 	.word	0xffffffff
	.align		4
        /*0008*/ 	.word	index@(_ZN7cutlass13device_kernelINS_4fmha6kernel13FmhaKernelTmaINS1_10collective15FmhaMainloopTmaINS_6half_tEfN4cute5tupleIJNS7_1CILi64EEESA_NS9_ILi112EEEEEENS4_12CausalFusionEJEEENS4_15FmhaFwdEpilogueIS6_fNS8_IJSA_SB_SA_EEEEEJEEEEEvNT_6ParamsE)
	.align		4
        /*000c*/ 	.word	index@(__assertfail)
	.align		4
        /*0010*/ 	.word	0x00000000
	.align		4
        /*0014*/ 	.word	0xfffffffe
	.align		4
        /*0018*/ 	.word	0x00000000
	.align		4
        /*001c*/ 	.word	0xfffffffd
	.align		4
        /*0020*/ 	.word	0x00000000
	.align		4
        /*0024*/ 	.word	0xfffffffc


//--------------------- .nv.constant4             --------------------------
	.section	.nv.constant4,"a",@progbits
	.align	8
	.align		8
.nv.constant4:
        /*0000*/ 	.dword	__assertfail
	.align		8
        /*0008*/ 	.dword	__unnamed_1
	.align		8
        /*0010*/ 	.dword	__unnamed_2
	.align		8
        /*0018*/ 	.dword	_ZN39_INTERNAL_ac71183f_4_k_cu_f68638b5_29404cuda3std3__45__cpo5beginE
	.align		8
        /*0020*/ 	.dword	_ZN39_INTERNAL_ac71183f_4_k_cu_f68638b5_29404cuda3std3__45__cpo3endE
	.align		8
        /*0028*/ 	.dword	_ZN39_INTERNAL_ac71183f_4_k_cu_f68638b5_29404cuda3std3__45__cpo6cbeginE
	.align		8
        /*0030*/ 	.dword	_ZN39_INTERNAL_ac71183f_4_k_cu_f68638b5_29404cuda3std3__45__cpo4cendE
	.align		8
        /*0038*/ 	.dword	_ZN39_INTERNAL_ac71183f_4_k_cu_f68638b5_29404cuda3std3__441_GLOBAL__N__ac71183f_4_k_cu_f68638b5_29406ignoreE
	.align		8
        /*0040*/ 	.dword	_ZN39_INTERNAL_ac71183f_4_k_cu_f68638b5_29404cuda3std3__419piecewise_constructE
	.align		8
        /*0048*/ 	.dword	_ZN39_INTERNAL_ac71183f_4_k_cu_f68638b5_29404cuda3std3__48in_placeE
	.align		8
        /*0050*/ 	.dword	_ZN39_INTERNAL_ac71183f_4_k_cu_f68638b5_29404cuda3std6ranges3__45__cpo4swapE
	.align		8
        /*0058*/ 	.dword	_ZN39_INTERNAL_ac71183f_4_k_cu_f68638b5_29404cuda3std6ranges3__45__cpo9iter_moveE
	.align		8
        /*0060*/ 	.dword	_ZN39_INTERNAL_ac71183f_4_k_cu_f68638b5_29404cute7productE
	.align		8
        /*0068*/ 	.dword	_ZN39_INTERNAL_ac71183f_4_k_cu_f68638b5_29404cute1_E
	.align		8
        /*0070*/ 	.dword	$str$23
	.align		8
        /*0078*/ 	.dword	$str$24


//--------------------- .text._ZN7cutlass13device_kernelINS_4fmha6kernel13FmhaKernelTmaINS1_10collective15FmhaMainloopTmaINS_6half_tEfN4cute5tupleIJNS7_1CILi64EEESA_NS9_ILi112EEEEEENS4_12CausalFusionEJEEENS4_15FmhaFwdEpilogueIS6_fNS8_IJSA_SB_SA_EEEEEJEEEEEvNT_6ParamsE --------------------------
	.section	.text._ZN7cutlass13device_kernelINS_4fmha6kernel13FmhaKernelTmaINS1_10collective15FmhaMainloopTmaINS_6half_tEfN4cute5tupleIJNS7_1CILi64EEESA_NS9_ILi112EEEEEENS4_12CausalFusionEJEEENS4_15FmhaFwdEpilogueIS6_fNS8_IJSA_SB_SA_EEEEEJEEEEEvNT_6ParamsE,"ax",@progbits
	.align	128
.text._ZN7cutlass13device_kernelINS_4fmha6kernel13FmhaKernelTmaINS1_10collective15FmhaMainloopTmaINS_6half_tEfN4cute5tupleIJNS7_1CILi64EEESA_NS9_ILi112EEEEEENS4_12CausalFusionEJEEENS4_15FmhaFwdEpilogueIS6_fNS8_IJSA_SB_SA_EEEEEJEEEEEvNT_6ParamsE:
        .type           _ZN7cutlass13device_kernelINS_4fmha6kernel13FmhaKernelTmaINS1_10collective15FmhaMainloopTmaINS_6half_tEfN4cute5tupleIJNS7_1CILi64EEESA_NS9_ILi112EEEEEENS4_12CausalFusionEJEEENS4_15FmhaFwdEpilogueIS6_fNS8_IJSA_SB_SA_EEEEEJEEEEEvNT_6ParamsE,@function
        .size           _ZN7cutlass13device_kernelINS_4fmha6kernel13FmhaKernelTmaINS1_10collective15FmhaMainloopTmaINS_6half_tEfN4cute5tupleIJNS7_1CILi64EEESA_NS9_ILi112EEEEEENS4_12CausalFusionEJEEENS4_15FmhaFwdEpilogueIS6_fNS8_IJSA_SB_SA_EEEEEJEEEEEvNT_6ParamsE,(.L_x_88 - _ZN7cutlass13device_kernelINS_4fmha6kernel13FmhaKernelTmaINS1_10collective15FmhaMainloopTmaINS_6half_tEfN4cute5tupleIJNS7_1CILi64EEESA_NS9_ILi112EEEEEENS4_12CausalFusionEJEEENS4_15FmhaFwdEpilogueIS6_fNS8_IJSA_SB_SA_EEEEEJEEEEEvNT_6ParamsE)
        .other          _ZN7cutlass13device_kernelINS_4fmha6kernel13FmhaKernelTmaINS1_10collective15FmhaMainloopTmaINS_6half_tEfN4cute5tupleIJNS7_1CILi64EEESA_NS9_ILi112EEEEEENS4_12CausalFusionEJEEENS4_15FmhaFwdEpilogueIS6_fNS8_IJSA_SB_SA_EEEEEJEEEEEvNT_6ParamsE,@"STO_CUDA_ENTRY STV_DEFAULT"
_ZN7cutlass13device_kernelINS_4fmha6kernel13FmhaKernelTmaINS1_10collective15FmhaMainloopTmaINS_6half_tEfN4cute5tupleIJNS7_1CILi64EEESA_NS9_ILi112EEEEEENS4_12CausalFusionEJEEENS4_15FmhaFwdEpilogueIS6_fNS8_IJSA_SB_SA_EEEEEJEEEEEvNT_6ParamsE:
[----:B------:R-:W1:Y:S01]  /*0000*/  LDC R1, c[0x0][0x28] ;  /* 0x00000a00ff017b82 */ /* 0x000e620000000800 */
[----:B------:R-:W2:Y:S01]  /*0010*/  S2R R16, SR_TID.X ;  /* 0x0000000000107919 */ /* 0x000ea20000002100 */
[----:B------:R-:W-:Y:S01]  /*0020*/  ELECT P0, URZ, PT ;  /* 0x00000000003f782f */ /* 0x000fe20003800000 */
[----:B------:R-:W-:Y:S01]  /*0030*/  BSSY B0, `(.L_x_0) ;  /* 0x0000010000007945 */ /* 0x000fe20003800000 */
[----:B--2---:R-:W-:-:S05]  /*0040*/  SHF.R.U32.HI R12, RZ, 0x5, R16 ;  /* 0x00000005ff0c7819 */ /* 0x004fca0000011610 */
[----:B------:R-:W2:Y:S02]  /*0050*/  SHFL.IDX PT, R0, R12, RZ, 0x1f ;  /* 0x00001fff0c007589 */ /* 0x000ea400000e0000 */
[----:B--2---:R-:W-:-:S13]  /*0060*/  ISETP.NE.OR P0, PT, R0, RZ, !P0 ;  /* 0x000000ff0000720c */ /* 0x004fda0004705670 */
[----:B-1----:R-:W-:Y:S05]  /*0070*/  @P0 BRA `(.L_x_1) ;  /* 0x00000000002c0947 */ /* 0x002fea0003800000 */
[----:B------:R-:W-:Y:S02]  /*0080*/  ULDC.64 UR4, c[0x0][0x198] ;  /* 0x0000660000047ab9 */ /* 0x000fe40000000a00 */
[----:B------:R-:W-:Y:S02]  /*0090*/  UIADD3 UR6, UP0, UR4, 0xf0, URZ ;  /* 0x000000f004067890 */ /* 0x000fe4000ff1e03f */
[----:B------:R-:W-:Y:S02]  /*00a0*/  UIADD3 UR8, UP1, UR4, 0x1f0, URZ ;  /* 0x000001f004087890 */ /* 0x000fe4000ff3e03f */
[----:B------:R-:W-:Y:S02]  /*00b0*/  UIADD3 UR4, UP2, UR4, 0x2f0, URZ ;  /* 0x000002f004047890 */ /* 0x000fe4000ff5e03f */
[----:B------:R-:W-:Y:S02]  /*00c0*/  UIADD3.X UR7, URZ, UR5, URZ, UP0, !UPT ;  /* 0x000000053f077290 */ /* 0x000fe400087fe43f */
[----:B------:R-:W-:-:S02]  /*00d0*/  UIADD3.X UR9, URZ, UR5, URZ, UP1, !UPT ;  /* 0x000000053f097290 */ /* 0x000fc40008ffe43f */
[----:B------:R-:W-:-:S05]  /*00e0*/  UIADD3.X UR5, URZ, UR5, URZ, UP2, !UPT ;  /* 0x000000053f057290 */ /* 0x000fca00097fe43f */
[----:B------:R1:W-:Y:S02]  /*00f0*/  UTMACCTL.PF [UR6] ;  /* 0x00000000060079b9 */ /* 0x0003e40008040000 */
[----:B------:R1:W-:Y:S02]  /*0100*/  UTMACCTL.PF [UR8] ;  /* 0x00000000080079b9 */ /* 0x0003e40008040000 */
[----:B------:R1:W-:Y:S02]  /*0110*/  UTMACCTL.PF [UR4] ;  /* 0x00000000040079b9 */ /* 0x0003e40008040000 */
[----:B-1----:R-:W-:Y:S01]  /*0120*/  NOP ;  /* 0x0000000000007918 */ /* 0x002fe20000000000 */
.L_x_1:
[----:B------:R-:W-:Y:S05]  /*0130*/  BSYNC B0 ;  /* 0x0000000000007941 */ /* 0x000fea0003800000 */
.L_x_0:
[----:B------:R-:W1:Y:S02]  /*0140*/  SHFL.IDX PT, R0, R12, RZ, 0x1f ;  /* 0x00001fff0c007589 */ /* 0x000e6400000e0000 */
[----:B-1----:R-:W-:-:S13]  /*0150*/  ISETP.NE.AND P0, PT, R0, RZ, PT ;  /* 0x000000ff0000720c */ /* 0x002fda0003f05270 */
[----:B------:R-:W-:Y:S05]  /*0160*/  @P0 BRA `(.L_x_2) ;  /* 0x0000000000400947 */ /* 0x000fea0003800000 */
[----:B------:R-:W1:Y:S01]  /*0170*/  S2UR UR8, SR_CgaCtaId ;  /* 0x00000000000879c3 */ /* 0x000e620000008800 */
[----:B------:R-:W-:Y:S01]  /*0180*/  UMOV UR4, 0x400 ;  /* 0x0000040000047882 */ /* 0x000fe20000000000 */
[----:B------:R-:W-:Y:S01]  /*0190*/  UMOV UR5, 0x1 ;  /* 0x0000000100057882 */ /* 0x000fe20000000000 */
[----:B------:R-:W-:Y:S01]  /*01a0*/  UMOV UR6, 0x80 ;  /* 0x0000008000067882 */ /* 0x000fe20000000000 */
[----:B------:R-:W-:Y:S01]  /*01b0*/  ELECT P0, URZ, PT ;  /* 0x00000000003f782f */ /* 0x000fe20003800000 */
[----:B------:R-:W-:-:S04]  /*01c0*/  UIADD3 UR6, -UR6, 0x100000, URZ ;  /* 0x0010000006067890 */ /* 0x000fc8000fffe13f */
[----:B------:R-:W-:Y:S02]  /*01d0*/  USHF.L.U32 UR7, UR6, 0xb, URZ ;  /* 0x0000000b06077899 */ /* 0x000fe4000800063f */
[----:B------:R-:W-:Y:S02]  /*01e0*/  USHF.L.U32 UR6, UR6, 0x1, URZ ;  /* 0x0000000106067899 */ /* 0x000fe4000800063f */
[----:B-1----:R-:W-:Y:S02]  /*01f0*/  ULEA UR8, UR8, UR4, 0x18 ;  /* 0x0000000408087291 */ /* 0x002fe4000f8ec03f */
[----:B------:R-:W-:-:S04]  /*0200*/  UIADD3 UR4, -UR5, 0x100000, URZ ;  /* 0x0010000005047890 */ /* 0x000fc8000fffe13f */
[----:B------:R-:W-:Y:S02]  /*0210*/  USHF.L.U32 UR5, UR4, 0xb, URZ ;  /* 0x0000000b04057899 */ /* 0x000fe4000800063f */
[----:B------:R-:W-:Y:S01]  /*0220*/  USHF.L.U32 UR4, UR4, 0x1, URZ ;  /* 0x0000000104047899 */ /* 0x000fe2000800063f */
[----:B------:R-:W1:Y:S11]  /*0230*/  FENCE.VIEW.ASYNC.S ;  /* 0x00000000000073c6 */ /* 0x000e760000000000 */
[----:B-1----:R1:W2:Y:S01]  /*0240*/  SYNCS.EXCH.64 URZ, [UR8+0x11840], UR4 ;  /* 0x01184004083f75b2 */ /* 0x0022a20008000100 */
[----:B------:R1:W3:Y:S01]  /*0250*/  SYNCS.EXCH.64 URZ, [UR8+0x11848], UR6 ;  /* 0x01184806083f75b2 */ /* 0x0002e20008000100 */
[----:B------:R-:W-:Y:S01]  /*0260*/  NOP ;  /* 0x0000000000007918 */ /* 0x000fe20000000000 */
.L_x_2:
[----:B------:R-:W4:Y:S01]  /*0270*/  SHFL.IDX PT, R0, R12, RZ, 0x1f ;  /* 0x00001fff0c007589 */ /* 0x000f2200000e0000 */
[----:B------:R-:W-:Y:S01]  /*0280*/  NOP ;  /* 0x0000000000007918 */ /* 0x000fe20000000000 */
[----:B----4-:R-:W-:-:S13]  /*0290*/  ISETP.NE.AND P0, PT, R0, RZ, PT ;  /* 0x000000ff0000720c */ /* 0x010fda0003f05270 */
[----:B------:R-:W-:Y:S05]  /*02a0*/  @P0 BRA `(.L_x_3) ;  /* 0x0000000000580947 */ /* 0x000fea0003800000 */
[----:B-1----:R-:W1:Y:S01]  /*02b0*/  S2UR UR5, SR_CgaCtaId ;  /* 0x00000000000579c3 */ /* 0x002e620000008800 */
[----:B------:R-:W-:Y:S01]  /*02c0*/  UMOV UR4, 0x400 ;  /* 0x0000040000047882 */ /* 0x000fe20000000000 */
[----:B------:R-:W-:Y:S01]  /*02d0*/  UMOV UR6, 0x1 ;  /* 0x0000000100067882 */ /* 0x000fe20000000000 */
[----:B------:R-:W-:Y:S01]  /*02e0*/  UMOV UR7, 0x80 ;  /* 0x0000008000077882 */ /* 0x000fe20000000000 */
[----:B------:R-:W-:Y:S01]  /*02f0*/  ELECT P0, URZ, PT ;  /* 0x00000000003f782f */ /* 0x000fe20003800000 */
[----:B-1----:R-:W-:Y:S02]  /*0300*/  ULEA UR8, UR5, UR4, 0x18 ;  /* 0x0000000405087291 */ /* 0x002fe4000f8ec03f */
[----:B------:R-:W-:-:S04]  /*0310*/  UIADD3 UR4, -UR6, 0x100000, URZ ;  /* 0x0010000006047890 */ /* 0x000fc8000fffe13f */
[----:B------:R-:W-:Y:S02]  /*0320*/  USHF.L.U32 UR5, UR4, 0xb, URZ ;  /* 0x0000000b04057899 */ /* 0x000fe4000800063f */
[----:B------:R-:W-:Y:S02]  /*0330*/  USHF.L.U32 UR4, UR4, 0x1, URZ ;  /* 0x0000000104047899 */ /* 0x000fe4000800063f */
[----:B------:R-:W-:-:S04]  /*0340*/  UIADD3 UR6, -UR7, 0x100000, URZ ;  /* 0x0010000007067890 */ /* 0x000fc8000fffe13f */
[----:B------:R-:W-:Y:S02]  /*0350*/  USHF.L.U32 UR7, UR6, 0xb, URZ ;  /* 0x0000000b06077899 */ /* 0x000fe4000800063f */
[----:B------:R-:W-:Y:S01]  /*0360*/  USHF.L.U32 UR6, UR6, 0x1, URZ ;  /* 0x0000000106067899 */ /* 0x000fe2000800063f */
[----:B------:R-:W1:Y:S03]  /*0370*/  FENCE.VIEW.ASYNC.S ;  /* 0x00000000000073c6 */ /* 0x000e660000000000 */
[----:B-1----:R4:W1:Y:S08]  /*0380*/  SYNCS.EXCH.64 URZ, [UR8+0x11800], UR4 ;  /* 0x01180004083f75b2 */ /* 0x0028700008000100 */
[----:B------:R4:W1:Y:S01]  /*0390*/  SYNCS.EXCH.64 URZ, [UR8+0x11820], UR6 ;  /* 0x01182006083f75b2 */ /* 0x0008620008000100 */
[----:B------:R4:W1:Y:S01]  /*03a0*/  SYNCS.EXCH.64 URZ, [UR8+0x11808], UR4 ;  /* 0x01180804083f75b2 */ /* 0x0008620008000100 */
[----:B------:R4:W1:Y:S01]  /*03b0*/  SYNCS.EXCH.64 URZ, [UR8+0x11828], UR6 ;  /* 0x01182806083f75b2 */ /* 0x0008620008000100 */
[----:B------:R4:W1:Y:S01]  /*03c0*/  SYNCS.EXCH.64 URZ, [UR8+0x11810], UR4 ;  /* 0x01181004083f75b2 */ /* 0x0008620008000100 */
[----:B------:R4:W1:Y:S01]  /*03d0*/  SYNCS.EXCH.64 URZ, [UR8+0x11830], UR6 ;  /* 0x01183006083f75b2 */ /* 0x0008620008000100 */
[----:B------:R4:W1:Y:S01]  /*03e0*/  SYNCS.EXCH.64 URZ, [UR8+0x11818], UR4 ;  /* 0x01181804083f75b2 */ /* 0x0008620008000100 */
[----:B------:R4:W1:Y:S02]  /*03f0*/  SYNCS.EXCH.64 URZ, [UR8+0x11838], UR6 ;  /* 0x01183806083f75b2 */ /* 0x0008640008000100 */
[----:B----4-:R-:W-:Y:S01]  /*0400*/  NOP ;  /* 0x0000000000007918 */ /* 0x010fe20000000000 */
.L_x_3:
        /* <DEDUP_REMOVED lines=26> */
.L_x_4:
[----:B------:R-:W4:Y:S01]  /*05b0*/  S2UR UR43, SR_CTAID.X ;  /* 0x00000000002b79c3 */ /* 0x000f220000002500 */
[----:B------:R-:W5:Y:S01]  /*05c0*/  SHFL.IDX PT, R12, R12, RZ, 0x1f ;  /* 0x00001fff0c0c7589 */ /* 0x000f6200000e0000 */
[----:B-1----:R-:W-:Y:S01]  /*05d0*/  ULDC UR4, c[0x0][0x28c] ;  /* 0x0000a30000047ab9 */ /* 0x002fe20000000800 */
[----:B------:R-:W-:Y:S02]  /*05e0*/  ELECT P0, URZ, PT ;  /* 0x00000000003f782f */ /* 0x000fe40003800000 */
[----:B------:R-:W-:Y:S01]  /*05f0*/  SHF.R.S32.HI R3, RZ, 0x1f, R16 ;  /* 0x0000001fff037819 */ /* 0x000fe20000011410 */
[----:B------:R-:W-:Y:S01]  /*0600*/  UIADD3 UR4, UR4, 0x3f, URZ ;  /* 0x0000003f04047890 */ /* 0x000fe2000fffe03f */
[----:B------:R-:W-:Y:S01]  /*0610*/  NOP ;  /* 0x0000000000007918 */ /* 0x000fe20000000000 */
[----:B------:R-:W-:Y:S01]  /*0620*/  BSSY B0, `(.L_x_5) ;  /* 0x0000052000007945 */ /* 0x000fe20003800000 */
[----:B------:R-:W-:Y:S01]  /*0630*/  LEA.HI R3, R3, R16, RZ, 0x7 ;  /* 0x0000001003037211 */ /* 0x000fe200078f38ff */
[----:B------:R-:W-:Y:S01]  /*0640*/  USHF.R.S32.HI UR5, URZ, 0x1f, UR4 ;  /* 0x0000001f3f057899 */ /* 0x000fe20008011404 */
[----:B------:R-:W1:Y:S01]  /*0650*/  S2UR UR60, SR_CTAID.Y ;  /* 0x00000000003c79c3 */ /* 0x000e620000002600 */
[----:B------:R-:W-:-:S02]  /*0660*/  MOV R11, RZ ;  /* 0x000000ff000b7202 */ /* 0x000fc40000000f00 */
[----:B------:R-:W-:Y:S01]  /*0670*/  ULEA.HI UR5, UR5, UR4, URZ, 0x6 ;  /* 0x0000000405057291 */ /* 0x000fe2000f8f303f */
[----:B------:R-:W-:-:S03]  /*0680*/  LOP3.LUT R3, R3, 0xffffff80, RZ, 0xc0, !PT ;  /* 0xffffff8003037812 */ /* 0x000fc600078ec0ff */
[----:B------:R-:W-:Y:S01]  /*0690*/  USHF.R.S32.HI UR5, URZ, 0x6, UR5 ;  /* 0x000000063f057899 */ /* 0x000fe20008011405 */
[----:B------:R-:W1:Y:S01]  /*06a0*/  S2UR UR61, SR_CTAID.Z ;  /* 0x00000000003d79c3 */ /* 0x000e620000002700 */
[----:B------:R-:W-:Y:S01]  /*06b0*/  IMAD.IADD R10, R16, 0x1, -R3 ;  /* 0x00000001100a7824 */ /* 0x000fe200078e0a03 */
[----:B----4-:R-:W-:-:S06]  /*06c0*/  USHF.L.U32 UR43, UR43, 0x6, URZ ;  /* 0x000000062b2b7899 */ /* 0x010fcc000800063f */
[----:B--23--:R-:W-:Y:S01]  /*06d0*/  BAR.SYNC.DEFER_BLOCKING 0x0 ;  /* 0x0000000000007b1d */ /* 0x00cfe20000010000 */
[----:B-----5:R-:W-:Y:S01]  /*06e0*/  ISETP.EQ.AND P1, PT, R12, RZ, P0 ;  /* 0x000000ff0c00720c */ /* 0x020fe20000722270 */
[----:B------:R-:W-:-:S04]  /*06f0*/  IMAD.U32 R0, RZ, RZ, UR43 ;  /* 0x0000002bff007e24 */ /* 0x000fc8000f8e00ff */
[----:B------:R-:W-:-:S05]  /*0700*/  VIADD R0, R0, 0x7f ;  /* 0x0000007f00007836 */ /* 0x000fca0000000000 */
[----:B------:R-:W-:-:S04]  /*0710*/  SHF.R.U32.HI R0, RZ, 0x6, R0 ;  /* 0x00000006ff007819 */ /* 0x000fc80000011600 */
[----:B------:R-:W-:Y:S01]  /*0720*/  VIMNMX R2, R0, UR5, PT ;  /* 0x0000000500027c48 */ /* 0x000fe2000bfe0100 */
[----:B-1----:R-:W-:Y:S06]  /*0730*/  @!P1 BRA `(.L_x_6) ;  /* 0x0000000400009947 */ /* 0x002fec0003800000 */
[----:B------:R-:W1:Y:S01]  /*0740*/  S2R R4, SR_CgaCtaId ;  /* 0x0000000000047919 */ /* 0x000e620000008800 */
[----:B------:R-:W-:Y:S01]  /*0750*/  MOV R3, 0x400 ;  /* 0x0000040000037802 */ /* 0x000fe20000000f00 */
[----:B------:R-:W-:Y:S01]  /*0760*/  IMAD.MOV.U32 R5, RZ, RZ, 0x1 ;  /* 0x00000001ff057424 */ /* 0x000fe200078e00ff */
[----:B------:R-:W-:Y:S02]  /*0770*/  ISETP.NE.AND P3, PT, R10, RZ, PT ;  /* 0x000000ff0a00720c */ /* 0x000fe40003f65270 */
[----:B-1----:R-:W-:Y:S02]  /*0780*/  LEA R4, R4, R3, 0x18 ;  /* 0x0000000304047211 */ /* 0x002fe400078ec0ff */
[----:B------:R-:W-:-:S09]  /*0790*/  SHF.L.U32 R3, R5, 0x1f, RZ ;  /* 0x0000001f05037819 */ /* 0x000fd200000006ff */
.L_x_7:
[----:B-1----:R1:W2:Y:S02]  /*07a0*/  SYNCS.PHASECHK.TRANS64.TRYWAIT P2, [R4+URZ+0x11848], R3 ;  /* 0x01184803040075a7 */ /* 0x0022a4000804017f */
[----:B--2---:R-:W-:Y:S05]  /*07b0*/  @!P2 NANOSLEEP.SYNCS 0x989680 ;  /* 0x009896800000a95d */ /* 0x004fea0003900000 */
[----:B------:R-:W2:Y:S02]  /*07c0*/  @!P2 SYNCS.PHASECHK.TRANS64 P2, [R4+URZ+0x11848], R3 ;  /* 0x011848030400a5a7 */ /* 0x000ea4000804007f */
[----:B--2---:R-:W-:Y:S05]  /*07d0*/  @!P2 BRA `(.L_x_7) ;  /* 0xfffffffc00f0a947 */ /* 0x004fea000383ffff */
[----:B------:R-:W-:Y:S05]  /*07e0*/  @P3 BRA `(.L_x_8) ;  /* 0x0000000000143947 */ /* 0x000fea0003800000 */
[----:B------:R-:W-:Y:S02]  /*07f0*/  LOP3.LUT P2, RZ, R16, 0x1f, RZ, 0xc0, !PT ;  /* 0x0000001f10ff7812 */ /* 0x000fe4000784c0ff */
[----:B-1----:R-:W-:-:S04]  /*0800*/  MOV R3, 0x3800 ;  /* 0x0000380000037802 */ /* 0x002fc80000000f00 */
[----:B------:R2:W-:Y:S07]  /*0810*/  SYNCS.ARRIVE.TRANS64 RZ, [R4+URZ+0x11840], R3 ;  /* 0x0118400304ff79a7 */ /* 0x0005ee000800003f */
[----:B------:R-:W-:Y:S05]  /*0820*/  @!P2 BRA `(.L_x_8) ;  /* 0x000000000004a947 */ /* 0x000fea0003800000 */
[----:B------:R-:W-:Y:S01]  /*0830*/  BPT.TRAP 0x1 ;  /* 0x000000040000795c */ /* 0x000fe20000300000 */
.L_x_8:
[----:B------:R-:W-:Y:S01]  /*0840*/  R2UR UR40, R4 ;  /* 0x00000000042872ca */ /* 0x000fe200000e0000 */
[----:B------:R-:W-:Y:S01]  /*0850*/  ULDC.64 UR4, c[0x0][0x198] ;  /* 0x0000660000047ab9 */ /* 0x000fe20000000a00 */
[----:B------:R-:W-:Y:S01]  /*0860*/  UMOV UR6, 0x0 ;  /* 0x0000000000067882 */ /* 0x000fe20000000000 */
[----:B------:R-:W-:Y:S01]  /*0870*/  UIADD3 UR4, UP0, UR4, 0xf0, URZ ;  /* 0x000000f004047890 */ /* 0x000fe2000ff1e03f */
[----:B------:R-:W-:Y:S01]  /*0880*/  UMOV UR7, 0x10000000 ;  /* 0x1000000000077882 */ /* 0x000fe20000000000 */
[----:B------:R-:W-:Y:S02]  /*0890*/  UMOV UR42, URZ ;  /* 0x0000003f002a7c82 */ /* 0x000fe40008000000 */
[----:B------:R-:W-:Y:S01]  /*08a0*/  UIADD3.X UR5, URZ, UR5, URZ, UP0, !UPT ;  /* 0x000000053f057290 */ /* 0x000fe200087fe43f */
[----:B------:R-:W-:Y:S01]  /*08b0*/  UMOV UR44, UR60 ;  /* 0x0000003c002c7c82 */ /* 0x000fe20008000000 */
[----:B------:R-:W-:Y:S01]  /*08c0*/  UMOV UR45, UR61 ;  /* 0x0000003d002d7c82 */ /* 0x000fe20008000000 */
[----:B------:R-:W-:Y:S01]  /*08d0*/  UMOV UR34, 0x10 ;  /* 0x0000001000227882 */ /* 0x000fe20000000000 */
[----:B------:R-:W-:-:S02]  /*08e0*/  UMOV UR35, UR43 ;  /* 0x0000002b00237c82 */ /* 0x000fc40008000000 */
[----:B------:R-:W-:Y:S02]  /*08f0*/  UIADD3 UR41, UR40, 0x11840, URZ ;  /* 0x0001184028297890 */ /* 0x000fe4000fffe03f */
[----:B------:R-:W-:Y:S02]  /*0900*/  UIADD3 UR32, UR40, 0x800, URZ ;  /* 0x0000080028207890 */ /* 0x000fe4000fffe03f */
[----:B------:R-:W-:Y:S02]  /*0910*/  UIADD3 UR24, UR40, 0x1000, URZ ;  /* 0x0000100028187890 */ /* 0x000fe4000fffe03f */
[----:B------:R-:W-:Y:S02]  /*0920*/  UIADD3 UR16, UR40, 0x1800, URZ ;  /* 0x0000180028107890 */ /* 0x000fe4000fffe03f */
[----:B------:R-:W-:Y:S02]  /*0930*/  UIADD3 UR8, UR40, 0x2000, URZ ;  /* 0x0000200028087890 */ /* 0x000fe4000fffe03f */
[----:B------:R3:W-:Y:S01]  /*0940*/  UTMALDG.4D [UR40], [UR4], desc[UR6] ;  /* 0x00000628040075b4 */ /* 0x0007e20008019000 */
[----:B------:R-:W-:Y:S01]  /*0950*/  UIADD3 UR56, UR40, 0x2800, URZ ;  /* 0x0000280028387890 */ /* 0x000fe2000fffe03f */
[----:B------:R-:W-:Y:S01]  /*0960*/  UMOV UR36, UR60 ;  /* 0x0000003c00247c82 */ /* 0x000fe20008000000 */
[----:B------:R-:W-:Y:S01]  /*0970*/  UMOV UR37, UR61 ;  /* 0x0000003d00257c82 */ /* 0x000fe20008000000 */
[----:B------:R-:W-:Y:S01]  /*0980*/  UMOV UR33, UR41 ;  /* 0x0000002900217c82 */ /* 0x000fe20008000000 */
[----:B------:R-:W-:Y:S01]  /*0990*/  UMOV UR26, 0x20 ;  /* 0x00000020001a7882 */ /* 0x000fe20000000000 */
[----:B------:R-:W-:Y:S01]  /*09a0*/  UMOV UR27, UR43 ;  /* 0x0000002b001b7c82 */ /* 0x000fe20008000000 */
[----:B------:R-:W-:Y:S01]  /*09b0*/  UMOV UR28, UR60 ;  /* 0x0000003c001c7c82 */ /* 0x000fe20008000000 */
[----:B------:R-:W-:Y:S01]  /*09c0*/  UMOV UR29, UR61 ;  /* 0x0000003d001d7c82 */ /* 0x000fe20008000000 */
[----:B------:R-:W-:Y:S01]  /*09d0*/  UMOV UR25, UR41 ;  /* 0x0000002900197c82 */ /* 0x000fe20008000000 */
[----:B------:R-:W-:Y:S01]  /*09e0*/  UMOV UR18, 0x30 ;  /* 0x0000003000127882 */ /* 0x000fe20000000000 */
[----:B------:R-:W-:Y:S01]  /*09f0*/  UMOV UR19, UR43 ;  /* 0x0000002b00137c82 */ /* 0x000fe20008000000 */
[----:B------:R-:W-:Y:S01]  /*0a00*/  UMOV UR20, UR60 ;  /* 0x0000003c00147c82 */ /* 0x000fe20008000000 */
[----:B------:R-:W-:Y:S01]  /*0a10*/  UMOV UR21, UR61 ;  /* 0x0000003d00157c82 */ /* 0x000fe20008000000 */
[----:B------:R4:W-:Y:S01]  /*0a20*/  UTMALDG.4D [UR32], [UR4], desc[UR6] ;  /* 0x00000620040075b4 */ /* 0x0009e20008019000 */
[----:B------:R-:W-:Y:S01]  /*0a30*/  UMOV UR17, UR41 ;  /* 0x0000002900117c82 */ /* 0x000fe20008000000 */
[----:B------:R-:W-:Y:S01]  /*0a40*/  UMOV UR10, 0x40 ;  /* 0x00000040000a7882 */ /* 0x000fe20000000000 */
[----:B------:R-:W-:Y:S01]  /*0a50*/  UMOV UR11, UR43 ;  /* 0x0000002b000b7c82 */ /* 0x000fe20008000000 */
[----:B------:R-:W-:Y:S01]  /*0a60*/  UMOV UR12, UR60 ;  /* 0x0000003c000c7c82 */ /* 0x000fe20008000000 */
[----:B------:R-:W-:Y:S01]  /*0a70*/  UMOV UR13, UR61 ;  /* 0x0000003d000d7c82 */ /* 0x000fe20008000000 */
[----:B------:R-:W-:Y:S01]  /*0a80*/  UMOV UR9, UR41 ;  /* 0x0000002900097c82 */ /* 0x000fe20008000000 */
[----:B------:R-:W-:Y:S01]  /*0a90*/  UMOV UR58, 0x50 ;  /* 0x00000050003a7882 */ /* 0x000fe20000000000 */
[----:B------:R4:W-:Y:S01]  /*0aa0*/  UTMALDG.4D [UR24], [UR4], desc[UR6] ;  /* 0x00000618040075b4 */ /* 0x0009e20008019000 */
[----:B------:R-:W-:Y:S01]  /*0ab0*/  UMOV UR59, UR43 ;  /* 0x0000002b003b7c82 */ /* 0x000fe20008000000 */
[----:B------:R-:W-:Y:S01]  /*0ac0*/  UMOV UR57, UR41 ;  /* 0x0000002900397c82 */ /* 0x000fe20008000000 */
[----:B---3--:R-:W-:Y:S01]  /*0ad0*/  UIADD3 UR40, UR40, 0x3000, URZ ;  /* 0x0000300028287890 */ /* 0x008fe2000fffe03f */
[----:B------:R-:W-:Y:S01]  /*0ae0*/  UMOV UR42, 0x60 ;  /* 0x00000060002a7882 */ /* 0x000fe20000000000 */
[----:B------:R4:W-:Y:S01]  /*0af0*/  UTMALDG.4D [UR16], [UR4], desc[UR6] ;  /* 0x00000610040075b4 */ /* 0x0009e20008019000 */
[----:B------:R4:W-:Y:S01]  /*0b00*/  UTMALDG.4D [UR8], [UR4], desc[UR6] ;  /* 0x00000608040075b4 */ /* 0x0009e20008019000 */
[----:B------:R4:W-:Y:S05]  /*0b10*/  UTMALDG.4D [UR56], [UR4], desc[UR6] ;  /* 0x00000638040075b4 */ /* 0x0009ea0008019000 */
[----:B------:R4:W-:Y:S02]  /*0b20*/  UTMALDG.4D [UR40], [UR4], desc[UR6] ;  /* 0x00000628040075b4 */ /* 0x0009e40008019000 */
[----:B----4-:R-:W-:Y:S01]  /*0b30*/  NOP ;  /* 0x0000000000007918 */ /* 0x010fe20000000000 */
.L_x_6:
[----:B------:R-:W-:Y:S05]  /*0b40*/  BSYNC B0 ;  /* 0x0000000000007941 */ /* 0x000fea0003800000 */
.L_x_5:
[----:B------:R-:W-:Y:S01]  /*0b50*/  BSSY B0, `(.L_x_9) ;  /* 0x0000129000007945 */ /* 0x000fe20003800000 */
[----:B------:R-:W-:Y:S01]  /*0b60*/  IMAD.SHL.U32 R9, R2, 0x2, RZ ;  /* 0x0000000202097824 */ /* 0x000fe200078e00ff */
[----:B-12---:R-:W-:Y:S01]  /*0b70*/  MOV R4, 0x1 ;  /* 0x0000000100047802 */ /* 0x006fe20000000f00 */
[----:B------:R-:W-:Y:S02]  /*0b80*/  IMAD.MOV.U32 R8, RZ, RZ, 0x1 ;  /* 0x00000001ff087424 */ /* 0x000fe400078e00ff */
[----:B------:R-:W-:Y:S01]  /*0b90*/  IMAD.MOV.U32 R5, RZ, RZ, RZ ;  /* 0x000000ffff057224 */ /* 0x000fe200078e00ff */
[----:B------:R-:W-:Y:S06]  /*0ba0*/  @!P1 BRA `(.L_x_10) ;  /* 0x00000010008c9947 */ /* 0x000fec0003800000 */
[----:B------:R-:W-:Y:S01]  /*0bb0*/  ISETP.GE.AND P1, PT, R2, 0x1, PT ;  /* 0x000000010200780c */ /* 0x000fe20003f26270 */
[----:B------:R-:W-:Y:S01]  /*0bc0*/  IMAD.MOV.U32 R11, RZ, RZ, RZ ;  /* 0x000000ffff0b7224 */ /* 0x000fe200078e00ff */
[----:B------:R-:W-:Y:S02]  /*0bd0*/  LOP3.LUT R7, R16, 0x1f, RZ, 0xc0, !PT ;  /* 0x0000001f10077812 */ /* 0x000fe400078ec0ff */
[----:B------:R-:W-:-:S09]  /*0be0*/  MOV R5, RZ ;  /* 0x000000ff00057202 */ /* 0x000fd20000000f00 */
[----:B------:R-:W-:Y:S05]  /*0bf0*/  @!P1 BRA `(.L_x_11) ;  /* 0x0000000800189947 */ /* 0x000fea0003800000 */
[----:B------:R-:W1:Y:S01]  /*0c00*/  S2R R4, SR_CgaCtaId ;  /* 0x0000000000047919 */ /* 0x000e620000008800 */
[----:B------:R-:W-:Y:S01]  /*0c10*/  MOV R3, 0x400 ;  /* 0x0000040000037802 */ /* 0x000fe20000000f00 */
[----:B------:R-:W-:Y:S01]  /*0c20*/  IMAD.MOV.U32 R6, RZ, RZ, 0x1 ;  /* 0x00000001ff067424 */ /* 0x000fe200078e00ff */
[----:B------:R-:W-:Y:S01]  /*0c30*/  ISETP.NE.AND P2, PT, R10, RZ, PT ;  /* 0x000000ff0a00720c */ /* 0x000fe20003f45270 */
[----:B------:R-:W-:Y:S01]  /*0c40*/  IMAD.MOV.U32 R5, RZ, RZ, 0x1 ;  /* 0x00000001ff057424 */ /* 0x000fe200078e00ff */
[----:B-1----:R-:W-:Y:S02]  /*0c50*/  LEA R3, R4, R3, 0x18 ;  /* 0x0000000304037211 */ /* 0x002fe400078ec0ff */
[----:B------:R-:W-:-:S09]  /*0c60*/  SHF.L.U32 R4, R6, 0x1f, RZ ;  /* 0x0000001f06047819 */ /* 0x000fd200000006ff */
.L_x_12:
[----:B-1----:R1:W2:Y:S02]  /*0c70*/  SYNCS.PHASECHK.TRANS64.TRYWAIT P1, [R3+URZ+0x11820], R4 ;  /* 0x01182004030075a7 */ /* 0x0022a4000802017f */
[----:B--2---:R-:W-:Y:S05]  /*0c80*/  @!P1 NANOSLEEP.SYNCS 0x989680 ;  /* 0x009896800000995d */ /* 0x004fea0003900000 */
[----:B------:R-:W2:Y:S02]  /*0c90*/  @!P1 SYNCS.PHASECHK.TRANS64 P1, [R3+URZ+0x11820], R4 ;  /* 0x01182004030095a7 */ /* 0x000ea4000802007f */
[----:B--2---:R-:W-:Y:S05]  /*0ca0*/  @!P1 BRA `(.L_x_12) ;  /* 0xfffffffc00f09947 */ /* 0x004fea000383ffff */
[----:B------:R-:W-:Y:S05]  /*0cb0*/  @P2 BRA `(.L_x_13) ;  /* 0x0000000000142947 */ /* 0x000fea0003800000 */
[----:B------:R-:W-:Y:S02]  /*0cc0*/  ISETP.NE.AND P1, PT, R7, RZ, PT ;  /* 0x000000ff0700720c */ /* 0x000fe40003f25270 */
[----:B-1----:R-:W-:-:S04]  /*0cd0*/  MOV R4, 0x3800 ;  /* 0x0000380000047802 */ /* 0x002fc80000000f00 */
[----:B------:R2:W-:Y:S07]  /*0ce0*/  SYNCS.ARRIVE.TRANS64 RZ, [R3+URZ+0x11800], R4 ;  /* 0x0118000403ff79a7 */ /* 0x0005ee000800003f */
[----:B------:R-:W-:Y:S05]  /*0cf0*/  @!P1 BRA `(.L_x_13) ;  /* 0x0000000000049947 */ /* 0x000fea0003800000 */
[----:B------:R-:W-:Y:S01]  /*0d00*/  BPT.TRAP 0x1 ;  /* 0x000000040000795c */ /* 0x000fe20000300000 */
.L_x_13:
[----:B------:R-:W-:Y:S01]  /*0d10*/  R2UR UR14, R3 ;  /* 0x00000000030e72ca */ /* 0x000fe200000e0000 */
[----:B------:R-:W-:Y:S01]  /*0d20*/  ULDC.64 UR4, c[0x0][0x198] ;  /* 0x0000660000047ab9 */ /* 0x000fe20000000a00 */
[----:B-12---:R-:W1:Y:S01]  /*0d30*/  S2R R4, SR_CgaCtaId ;  /* 0x0000000000047919 */ /* 0x006e620000008800 */
[----:B------:R-:W-:Y:S01]  /*0d40*/  UIADD3 UR4, UP0, UR4, 0x1f0, URZ ;  /* 0x000001f004047890 */ /* 0x000fe2000ff1e03f */
[----:B------:R-:W-:Y:S01]  /*0d50*/  MOV R3, 0x400 ;  /* 0x0000040000037802 */ /* 0x000fe20000000f00 */
[----:B------:R-:W-:Y:S01]  /*0d60*/  UMOV UR11, URZ ;  /* 0x0000003f000b7c82 */ /* 0x000fe20008000000 */
[----:B------:R-:W-:Y:S01]  /*0d70*/  UMOV UR6, 0x0 ;  /* 0x0000000000067882 */ /* 0x000fe20000000000 */
[----:B------:R-:W-:Y:S01]  /*0d80*/  UIADD3.X UR5, URZ, UR5, URZ, UP0, !UPT ;  /* 0x000000053f057290 */ /* 0x000fe200087fe43f */
[----:B------:R-:W-:Y:S01]  /*0d90*/  IMAD.MOV.U32 R6, RZ, RZ, 0x1 ;  /* 0x00000001ff067424 */ /* 0x000fe200078e00ff */
[----:B------:R-:W-:Y:S01]  /*0da0*/  UMOV UR7, 0x10000000 ;  /* 0x1000000000077882 */ /* 0x000fe20000000000 */
[----:B------:R-:W-:Y:S01]  /*0db0*/  UMOV UR10, URZ ;  /* 0x0000003f000a7c82 */ /* 0x000fe20008000000 */
[----:B------:R-:W-:Y:S01]  /*0dc0*/  UMOV UR12, UR60 ;  /* 0x0000003c000c7c82 */ /* 0x000fe20008000000 */
[----:B------:R-:W-:Y:S01]  /*0dd0*/  UMOV UR13, UR61 ;  /* 0x0000003d000d7c82 */ /* 0x000fe20008000000 */
[----:B------:R-:W-:Y:S01]  /*0de0*/  UIADD3 UR8, UR14, 0x3800, URZ ;  /* 0x000038000e087890 */ /* 0x000fe2000fffe03f */
[----:B------:R-:W-:Y:S01]  /*0df0*/  ISETP.NE.AND P2, PT, R10, RZ, PT ;  /* 0x000000ff0a00720c */ /* 0x000fe20003f45270 */
[----:B------:R-:W-:Y:S01]  /*0e00*/  UIADD3 UR9, UR14, 0x11800, URZ ;  /* 0x000118000e097890 */ /* 0x000fe2000fffe03f */
[----:B------:R-:W-:Y:S01]  /*0e10*/  IMAD.MOV.U32 R11, RZ, RZ, 0x1 ;  /* 0x00000001ff0b7424 */ /* 0x000fe200078e00ff */
[----:B------:R-:W-:Y:S01]  /*0e20*/  UIADD3 UR32, UR14, 0x4000, URZ ;  /* 0x000040000e207890 */ /* 0x000fe2000fffe03f */
[----:B------:R-:W-:Y:S01]  /*0e30*/  SHF.L.U32 R6, R6, 0x1f, RZ ;  /* 0x0000001f06067819 */ /* 0x000fe200000006ff */
[----:B------:R-:W-:Y:S01]  /*0e40*/  UIADD3 UR56, UR14, 0x4800, URZ ;  /* 0x000048000e387890 */ /* 0x000fe2000fffe03f */
        /* <DEDUP_REMOVED lines=9> */
[----:B------:R-:W-:-:S02]  /*0ee0*/  UIADD3 UR24, UR14, 0x5000, URZ ;  /* 0x000050000e187890 */ /* 0x000fc4000fffe03f */
[----:B------:R-:W-:Y:S01]  /*0ef0*/  UIADD3 UR16, UR14, 0x5800, URZ ;  /* 0x000058000e107890 */ /* 0x000fe2000fffe03f */
[----:B------:R-:W-:Y:S01]  /*0f00*/  UMOV UR26, 0x30 ;  /* 0x00000030001a7882 */ /* 0x000fe20000000000 */
[----:B------:R-:W-:Y:S01]  /*0f10*/  UTMALDG.4D [UR32], [UR4], desc[UR6] ;  /* 0x00000620040075b4 */ /* 0x000fe20008019000 */
[----:B------:R-:W-:Y:S01]  /*0f20*/  UMOV UR28, UR60 ;  /* 0x0000003c001c7c82 */ /* 0x000fe20008000000 */
[----:B------:R-:W-:Y:S01]  /*0f30*/  UMOV UR29, UR61 ;  /* 0x0000003d001d7c82 */ /* 0x000fe20008000000 */
[----:B------:R-:W-:Y:S01]  /*0f40*/  UMOV UR27, UR11 ;  /* 0x0000000b001b7c82 */ /* 0x000fe20008000000 */
[----:B------:R-:W-:Y:S01]  /*0f50*/  UMOV UR25, UR9 ;  /* 0x0000000900197c82 */ /* 0x000fe20008000000 */
[----:B------:R-:W-:Y:S01]  /*0f60*/  UMOV UR18, 0x40 ;  /* 0x0000004000127882 */ /* 0x000fe20000000000 */
[----:B------:R-:W-:Y:S01]  /*0f70*/  UMOV UR20, UR60 ;  /* 0x0000003c00147c82 */ /* 0x000fe20008000000 */
[----:B------:R-:W-:Y:S01]  /*0f80*/  UMOV UR21, UR61 ;  /* 0x0000003d00157c82 */ /* 0x000fe20008000000 */
[----:B------:R3:W-:Y:S01]  /*0f90*/  UTMALDG.4D [UR56], [UR4], desc[UR6] ;  /* 0x00000638040075b4 */ /* 0x0007e20008019000 */
[----:B------:R-:W-:Y:S01]  /*0fa0*/  UMOV UR19, UR11 ;  /* 0x0000000b00137c82 */ /* 0x000fe20008000000 */
[----:B------:R-:W-:Y:S01]  /*0fb0*/  UMOV UR17, UR9 ;  /* 0x0000000900117c82 */ /* 0x000fe20008000000 */
[----:B-1----:R-:W-:-:S04]  /*0fc0*/  LEA R4, R4, R3, 0x18 ;  /* 0x0000000304047211 */ /* 0x002fc800078ec0ff */
[----:B------:R-:W-:Y:S01]  /*0fd0*/  LEA R3, R5, R4, 0x3 ;  /* 0x0000000405037211 */ /* 0x000fe200078e18ff */
[----:B------:R1:W-:Y:S01]  /*0fe0*/  UTMALDG.4D [UR24], [UR4], desc[UR6] ;  /* 0x00000618040075b4 */ /* 0x0003e20008019000 */
[----:B--2---:R-:W-:Y:S01]  /*0ff0*/  UIADD3 UR8, UR14, 0x6000, URZ ;  /* 0x000060000e087890 */ /* 0x004fe2000fffe03f */
[----:B------:R-:W-:Y:S01]  /*1000*/  UMOV UR10, 0x50 ;  /* 0x00000050000a7882 */ /* 0x000fe20000000000 */
[----:B------:R1:W-:Y:S07]  /*1010*/  UTMALDG.4D [UR16], [UR4], desc[UR6] ;  /* 0x00000610040075b4 */ /* 0x0003ee0008019000 */
[----:B------:R1:W-:Y:S01]  /*1020*/  UTMALDG.4D [UR8], [UR4], desc[UR6] ;  /* 0x00000608040075b4 */ /* 0x0003e20008019000 */
[----:B---3--:R-:W-:Y:S01]  /*1030*/  UIADD3 UR56, UR14, 0x6800, URZ ;  /* 0x000068000e387890 */ /* 0x008fe2000fffe03f */
[----:B------:R-:W-:-:S08]  /*1040*/  UMOV UR58, 0x60 ;  /* 0x00000060003a7882 */ /* 0x000fd00000000000 */
[----:B------:R1:W-:Y:S02]  /*1050*/  UTMALDG.4D [UR56], [UR4], desc[UR6] ;  /* 0x00000638040075b4 */ /* 0x0003e40008019000 */
[----:B-1----:R-:W-:Y:S01]  /*1060*/  NOP ;  /* 0x0000000000007918 */ /* 0x002fe20000000000 */
.L_x_14:
[----:B-1----:R1:W2:Y:S02]  /*1070*/  SYNCS.PHASECHK.TRANS64.TRYWAIT P1, [R3+URZ+0x11820], R6 ;  /* 0x01182006030075a7 */ /* 0x0022a4000802017f */
[----:B--2---:R-:W-:Y:S05]  /*1080*/  @!P1 NANOSLEEP.SYNCS 0x989680 ;  /* 0x009896800000995d */ /* 0x004fea0003900000 */
[----:B------:R-:W2:Y:S02]  /*1090*/  @!P1 SYNCS.PHASECHK.TRANS64 P1, [R3+URZ+0x11820], R6 ;  /* 0x01182006030095a7 */ /* 0x000ea4000802007f */
[----:B--2---:R-:W-:Y:S05]  /*10a0*/  @!P1 BRA `(.L_x_14) ;  /* 0xfffffffc00f09947 */ /* 0x004fea000383ffff */
[----:B------:R-:W-:Y:S05]  /*10b0*/  @P2 BRA `(.L_x_15) ;  /* 0x0000000000142947 */ /* 0x000fea0003800000 */
[----:B------:R-:W-:Y:S01]  /*10c0*/  ISETP.NE.AND P1, PT, R7, RZ, PT ;  /* 0x000000ff0700720c */ /* 0x000fe20003f25270 */
[----:B-1----:R-:W-:-:S04]  /*10d0*/  IMAD.MOV.U32 R6, RZ, RZ, 0x3800 ;  /* 0x00003800ff067424 */ /* 0x002fc800078e00ff */
[----:B------:R2:W-:Y:S08]  /*10e0*/  SYNCS.ARRIVE.TRANS64 RZ, [R3+URZ+0x11800], R6 ;  /* 0x0118000603ff79a7 */ /* 0x0005f0000800003f */
[----:B------:R-:W-:Y:S05]  /*10f0*/  @!P1 BRA `(.L_x_15) ;  /* 0x0000000000049947 */ /* 0x000fea0003800000 */
[----:B------:R-:W-:Y:S01]  /*1100*/  BPT.TRAP 0x1 ;  /* 0x000000040000795c */ /* 0x000fe20000300000 */
.L_x_15:
[----:B------:R-:W-:Y:S01]  /*1110*/  IMAD R4, R5, 0x3800, R4 ;  /* 0x0000380005047824 */ /* 0x000fe200078e0204 */
[----:B------:R-:W-:Y:S01]  /*1120*/  R2UR UR49, R3 ;  /* 0x00000000033172ca */ /* 0x000fe200000e0000 */
[----:B------:R-:W-:Y:S01]  /*1130*/  ULDC.64 UR4, c[0x0][0x198] ;  /* 0x0000660000047ab9 */ /* 0x000fe20000000a00 */
[----:B------:R-:W-:Y:S01]  /*1140*/  UMOV UR51, URZ ;  /* 0x0000003f00337c82 */ /* 0x000fe20008000000 */
[----:B------:R-:W-:Y:S01]  /*1150*/  UIADD3 UR4, UP0, UR4, 0x2f0, URZ ;  /* 0x000002f004047890 */ /* 0x000fe2000ff1e03f */
[----:B------:R-:W-:Y:S01]  /*1160*/  R2UR UR9, R4 ;  /* 0x00000000040972ca */ /* 0x000fe200000e0000 */
[----:B------:R-:W-:Y:S01]  /*1170*/  UMOV UR6, 0x0 ;  /* 0x0000000000067882 */ /* 0x000fe20000000000 */
[----:B------:R-:W-:Y:S01]  /*1180*/  UMOV UR7, 0x10000000 ;  /* 0x1000000000077882 */ /* 0x000fe20000000000 */
[----:B------:R-:W-:Y:S01]  /*1190*/  UIADD3.X UR5, URZ, UR5, URZ, UP0, !UPT ;  /* 0x000000053f057290 */ /* 0x000fe200087fe43f */
[----:B------:R-:W-:Y:S01]  /*11a0*/  VIADD R5, R5, 0x1 ;  /* 0x0000000105057836 */ /* 0x000fe20000000000 */
[----:B------:R-:W-:Y:S01]  /*11b0*/  UMOV UR50, URZ ;  /* 0x0000003f00327c82 */ /* 0x000fe20008000000 */
[----:B------:R-:W-:Y:S01]  /*11c0*/  UMOV UR52, UR60 ;  /* 0x0000003c00347c82 */ /* 0x000fe20008000000 */
[----:B------:R-:W-:Y:S01]  /*11d0*/  UMOV UR53, UR61 ;  /* 0x0000003d00357c82 */ /* 0x000fe20008000000 */
[----:B------:R-:W-:Y:S01]  /*11e0*/  UMOV UR34, 0x10 ;  /* 0x0000001000227882 */ /* 0x000fe20000000000 */
[----:B------:R-:W-:Y:S01]  /*11f0*/  UIADD3 UR49, UR49, 0x11800, URZ ;  /* 0x0001180031317890 */ /* 0x000fe2000fffe03f */
[----:B------:R-:W-:Y:S01]  /*1200*/  UMOV UR36, UR60 ;  /* 0x0000003c00247c82 */ /* 0x000fe20008000000 */
[----:B------:R-:W-:-:S02]  /*1210*/  UMOV UR37, UR61 ;  /* 0x0000003d00257c82 */ /* 0x000fc40008000000 */
[----:B------:R-:W-:Y:S02]  /*1220*/  UIADD3 UR48, UR9, 0x3800, URZ ;  /* 0x0000380009307890 */ /* 0x000fe4000fffe03f */
[----:B------:R-:W-:Y:S02]  /*1230*/  UIADD3 UR32, UR9, 0x4000, URZ ;  /* 0x0000400009207890 */ /* 0x000fe4000fffe03f */
[----:B------:R-:W-:Y:S01]  /*1240*/  UIADD3 UR56, UR9, 0x4800, URZ ;  /* 0x0000480009387890 */ /* 0x000fe2000fffe03f */
[----:B------:R-:W-:Y:S01]  /*1250*/  UMOV UR35, UR51 ;  /* 0x0000003300237c82 */ /* 0x000fe20008000000 */
[----:B------:R-:W-:Y:S01]  /*1260*/  UMOV UR33, UR49 ;  /* 0x0000003100217c82 */ /* 0x000fe20008000000 */
[----:B------:R-:W-:Y:S01]  /*1270*/  UMOV UR58, 0x20 ;  /* 0x00000020003a7882 */ /* 0x000fe20000000000 */
[----:B------:R-:W-:Y:S01]  /*1280*/  UMOV UR59, UR51 ;  /* 0x00000033003b7c82 */ /* 0x000fe20008000000 */
[----:B------:R-:W-:Y:S01]  /*1290*/  UMOV UR57, UR49 ;  /* 0x0000003100397c82 */ /* 0x000fe20008000000 */
[----:B------:R-:W-:Y:S01]  /*12a0*/  UTMALDG.4D [UR48], [UR4], desc[UR6] ;  /* 0x00000630040075b4 */ /* 0x000fe20008019000 */
[----:B------:R-:W-:-:S02]  /*12b0*/  UIADD3 UR24, UR9, 0x5000, URZ ;  /* 0x0000500009187890 */ /* 0x000fc4000fffe03f */
[----:B------:R-:W-:Y:S02]  /*12c0*/  UIADD3 UR16, UR9, 0x5800, URZ ;  /* 0x0000580009107890 */ /* 0x000fe4000fffe03f */
        /* <DEDUP_REMOVED lines=13> */
[----:B------:R-:W-:Y:S01]  /*13a0*/  UMOV UR10, 0x50 ;  /* 0x00000050000a7882 */ /* 0x000fe20000000000 */
[----:B------:R-:W-:Y:S01]  /*13b0*/  UMOV UR12, UR60 ;  /* 0x0000003c000c7c82 */ /* 0x000fe20008000000 */
[----:B------:R-:W-:Y:S01]  /*13c0*/  UMOV UR13, UR61 ;  /* 0x0000003d000d7c82 */ /* 0x000fe20008000000 */
[----:B------:R-:W-:Y:S01]  /*13d0*/  UMOV UR11, UR51 ;  /* 0x00000033000b7c82 */ /* 0x000fe20008000000 */
[----:B------:R4:W-:Y:S01]  /*13e0*/  UTMALDG.4D [UR24], [UR4], desc[UR6] ;  /* 0x00000618040075b4 */ /* 0x0009e20008019000 */
[----:B------:R4:W-:Y:S01]  /*13f0*/  UTMALDG.4D [UR16], [UR4], desc[UR6] ;  /* 0x00000610040075b4 */ /* 0x0009e20008019000 */
[----:B---3--:R-:W-:Y:S01]  /*1400*/  UIADD3 UR56, UR9, 0x6800, URZ ;  /* 0x0000680009387890 */ /* 0x008fe2000fffe03f */
[----:B------:R-:W-:-:S02]  /*1410*/  UMOV UR58, 0x60 ;  /* 0x00000060003a7882 */ /* 0x000fc40000000000 */
[----:B------:R-:W-:Y:S02]  /*1420*/  UMOV UR9, UR49 ;  /* 0x0000003100097c82 */ /* 0x000fe40008000000 */
[----:B------:R4:W-:Y:S04]  /*1430*/  UTMALDG.4D [UR8], [UR4], desc[UR6] ;  /* 0x00000608040075b4 */ /* 0x0009e80008019000 */
[----:B------:R4:W-:Y:S02]  /*1440*/  UTMALDG.4D [UR56], [UR4], desc[UR6] ;  /* 0x00000638040075b4 */ /* 0x0009e40008019000 */
[----:B----4-:R-:W-:Y:S01]  /*1450*/  NOP ;  /* 0x0000000000007918 */ /* 0x010fe20000000000 */
.L_x_11:
[----:B------:R-:W-:Y:S02]  /*1460*/  ISETP.GE.AND P1, PT, R2, 0x2, PT ;  /* 0x000000020200780c */ /* 0x000fe40003f26270 */
[----:B------:R-:W-:-:S11]  /*1470*/  MOV R4, 0x1 ;  /* 0x0000000100047802 */ /* 0x000fd60000000f00 */
[----:B------:R-:W-:Y:S05]  /*1480*/  @!P1 BRA `(.L_x_16) ;  /* 0x0000000800489947 */ /* 0x000fea0003800000 */
[----:B------:R-:W3:Y:S01]  /*1490*/  S2R R4, SR_CgaCtaId ;  /* 0x0000000000047919 */ /* 0x000ee20000008800 */
[----:B-12---:R-:W-:Y:S01]  /*14a0*/  MOV R3, 0x400 ;  /* 0x0000040000037802 */ /* 0x006fe20000000f00 */
[----:B------:R-:W-:Y:S01]  /*14b0*/  IMAD.MOV.U32 R6, RZ, RZ, 0x1 ;  /* 0x00000001ff067424 */ /* 0x000fe200078e00ff */
[----:B------:R-:W-:-:S04]  /*14c0*/  ISETP.NE.AND P2, PT, R10, RZ, PT ;  /* 0x000000ff0a00720c */ /* 0x000fc80003f45270 */
[----:B------:R-:W-:Y:S02]  /*14d0*/  SHF.L.U32 R6, R6, 0x1f, RZ ;  /* 0x0000001f06067819 */ /* 0x000fe400000006ff */
[----:B---3--:R-:W-:-:S05]  /*14e0*/  LEA R4, R4, R3, 0x18 ;  /* 0x0000000304047211 */ /* 0x008fca00078ec0ff */
[----:B------:R-:W-:-:S07]  /*14f0*/  IMAD R3, R5, 0x8, R4 ;  /* 0x0000000805037824 */ /* 0x000fce00078e0204 */
.L_x_17:
        /* <DEDUP_REMOVED lines=10> */
.L_x_18:
[----:B------:R-:W-:Y:S01]  /*15a0*/  IMAD R4, R5, 0x3800, R4 ;  /* 0x0000380005047824 */ /* 0x000fe200078e0204 */
[----:B------:R-:W-:Y:S01]  /*15b0*/  R2UR UR9, R3 ;  /* 0x00000000030972ca */ /* 0x000fe200000e0000 */
[----:B------:R-:W-:Y:S01]  /*15c0*/  ULDC.64 UR4, c[0x0][0x198] ;  /* 0x0000660000047ab9 */ /* 0x000fe20000000a00 */
[----:B------:R-:W-:Y:S01]  /*15d0*/  R2UR UR11, R11 ;  /* 0x000000000b0b72ca */ /* 0x000fe200000e0000 */
[----:B------:R-:W-:Y:S01]  /*15e0*/  UIADD3 UR4, UP0, UR4, 0x1f0, URZ ;  /* 0x000001f004047890 */ /* 0x000fe2000ff1e03f */
[----:B------:R-:W-:Y:S01]  /*15f0*/  R2UR UR14, R4 ;  /* 0x00000000040e72ca */ /* 0x000fe200000e0000 */
[----:B------:R-:W-:Y:S01]  /*1600*/  UMOV UR6, 0x0 ;  /* 0x0000000000067882 */ /* 0x000fe20000000000 */
[----:B------:R-:W3:Y:S01]  /*1610*/  S2R R4, SR_CgaCtaId ;  /* 0x0000000000047919 */ /* 0x000ee20000008800 */
[----:B------:R-:W-:Y:S01]  /*1620*/  UIADD3.X UR5, URZ, UR5, URZ, UP0, !UPT ;  /* 0x000000053f057290 */ /* 0x000fe200087fe43f */
[----:B------:R-:W-:Y:S01]  /*1630*/  VIADD R5, R5, 0x1 ;  /* 0x0000000105057836 */ /* 0x000fe20000000000 */
[----:B------:R-:W-:Y:S01]  /*1640*/  UMOV UR7, 0x10000000 ;  /* 0x1000000000077882 */ /* 0x000fe20000000000 */
[----:B------:R-:W-:Y:S01]  /*1650*/  UMOV UR10, URZ ;  /* 0x0000003f000a7c82 */ /* 0x000fe20008000000 */
[----:B------:R-:W-:Y:S01]  /*1660*/  UMOV UR12, UR60 ;  /* 0x0000003c000c7c82 */ /* 0x000fe20008000000 */
[----:B------:R-:W-:Y:S01]  /*1670*/  UMOV UR13, UR61 ;  /* 0x0000003d000d7c82 */ /* 0x000fe20008000000 */
[----:B------:R-:W-:Y:S01]  /*1680*/  UIADD3 UR9, UR9, 0x11800, URZ ;  /* 0x0001180009097890 */ /* 0x000fe2000fffe03f */
[----:B-12---:R-:W-:Y:S01]  /*1690*/  MOV R3, 0x400 ;  /* 0x0000040000037802 */ /* 0x006fe20000000f00 */
[----:B------:R-:W-:Y:S01]  /*16a0*/  USHF.L.U32 UR11, UR11, 0x6, URZ ;  /* 0x000000060b0b7899 */ /* 0x000fe2000800063f */
[C---:B------:R-:W-:Y:S01]  /*16b0*/  ISETP.NE.AND P2, PT, R5.reuse, 0x4, PT ;  /* 0x000000040500780c */ /* 0x040fe20003f45270 */
[----:B------:R-:W-:Y:S01]  /*16c0*/  UIADD3 UR8, UR14, 0x3800, URZ ;  /* 0x000038000e087890 */ /* 0x000fe2000fffe03f */
[C---:B------:R-:W-:Y:S01]  /*16d0*/  ISETP.NE.AND P1, PT, R5.reuse, 0x4, PT ;  /* 0x000000040500780c */ /* 0x040fe20003f25270 */
[----:B------:R-:W-:Y:S01]  /*16e0*/  UIADD3 UR32, UR14, 0x4000, URZ ;  /* 0x000040000e207890 */ /* 0x000fe2000fffe03f */
[----:B------:R-:W-:Y:S01]  /*16f0*/  SEL R5, R5, RZ, P2 ;  /* 0x000000ff05057207 */ /* 0x000fe20001000000 */
[----:B------:R-:W-:Y:S01]  /*1700*/  UIADD3 UR56, UR14, 0x4800, URZ ;  /* 0x000048000e387890 */ /* 0x000fe2000fffe03f */
[----:B------:R-:W-:Y:S01]  /*1710*/  ISETP.NE.AND P3, PT, R10, RZ, PT ;  /* 0x000000ff0a00720c */ /* 0x000fe20003f65270 */
        /* <DEDUP_REMOVED lines=23> */
[----:B---3--:R-:W-:-:S02]  /*1890*/  LEA R6, R4, R3, 0x18 ;  /* 0x0000000304067211 */ /* 0x008fc400078ec0ff */
[----:B------:R-:W-:Y:S01]  /*18a0*/  SEL R4, RZ, 0x1, !P1 ;  /* 0x00000001ff047807 */ /* 0x000fe20004800000 */
[----:B------:R3:W-:Y:S02]  /*18b0*/  UTMALDG.4D [UR24], [UR4], desc[UR6] ;  /* 0x00000618040075b4 */ /* 0x0007e40008019000 */
[----:B------:R-:W-:Y:S01]  /*18c0*/  IMAD R14, R5, 0x8, R6 ;  /* 0x00000008050e7824 */ /* 0x000fe200078e0206 */
[----:B-1----:R-:W-:Y:S01]  /*18d0*/  UIADD3 UR8, UR14, 0x6000, URZ ;  /* 0x000060000e087890 */ /* 0x002fe2000fffe03f */
[----:B------:R-:W-:Y:S01]  /*18e0*/  SHF.L.U32 R3, R4, 0x1f, RZ ;  /* 0x0000001f04037819 */ /* 0x000fe200000006ff */
[----:B------:R-:W-:Y:S01]  /*18f0*/  UMOV UR10, 0x50 ;  /* 0x00000050000a7882 */ /* 0x000fe20000000000 */
[----:B------:R3:W-:Y:S06]  /*1900*/  UTMALDG.4D [UR16], [UR4], desc[UR6] ;  /* 0x00000610040075b4 */ /* 0x0007ec0008019000 */
[----:B------:R3:W-:Y:S01]  /*1910*/  UTMALDG.4D [UR8], [UR4], desc[UR6] ;  /* 0x00000608040075b4 */ /* 0x0007e20008019000 */
[----:B--2---:R-:W-:Y:S01]  /*1920*/  UIADD3 UR56, UR14, 0x6800, URZ ;  /* 0x000068000e387890 */ /* 0x004fe2000fffe03f */
[----:B------:R-:W-:-:S08]  /*1930*/  UMOV UR58, 0x60 ;  /* 0x00000060003a7882 */ /* 0x000fd00000000000 */
[----:B------:R3:W-:Y:S02]  /*1940*/  UTMALDG.4D [UR56], [UR4], desc[UR6] ;  /* 0x00000638040075b4 */ /* 0x0007e40008019000 */
[----:B---3--:R-:W-:Y:S01]  /*1950*/  NOP ;  /* 0x0000000000007918 */ /* 0x008fe20000000000 */
.L_x_19:
        /* <DEDUP_REMOVED lines=10> */
.L_x_20:
[----:B------:R-:W-:Y:S01]  /*1a00*/  IMAD R6, R5, 0x3800, R6 ;  /* 0x0000380005067824 */ /* 0x000fe200078e0206 */
[----:B------:R-:W-:Y:S01]  /*1a10*/  R2UR UR49, R14 ;  /* 0x000000000e3172ca */ /* 0x000fe200000e0000 */
[----:B------:R-:W-:Y:S01]  /*1a20*/  ULDC.64 UR4, c[0x0][0x198] ;  /* 0x0000660000047ab9 */ /* 0x000fe20000000a00 */
[----:B------:R-:W-:Y:S01]  /*1a30*/  R2UR UR51, R11 ;  /* 0x000000000b3372ca */ /* 0x000fe200000e0000 */
        /* <DEDUP_REMOVED lines=11> */
[----:B------:R-:W-:Y:S01]  /*1af0*/  ISETP.NE.AND P1, PT, R5, 0x4, PT ;  /* 0x000000040500780c */ /* 0x000fe20003f25270 */
[----:B------:R-:W-:Y:S01]  /*1b00*/  USHF.L.U32 UR51, UR51, 0x6, URZ ;  /* 0x0000000633337899 */ /* 0x000fe2000800063f */
[----:B------:R-:W-:Y:S01]  /*1b10*/  VIADD R11, R11, 0x1 ;  /* 0x000000010b0b7836 */ /* 0x000fe20000000000 */
[----:B------:R-:W-:Y:S01]  /*1b20*/  UIADD3 UR48, UR9, 0x3800, URZ ;  /* 0x0000380009307890 */ /* 0x000fe2000fffe03f */
[----:B-12---:R-:W-:Y:S01]  /*1b30*/  SEL R3, RZ, 0x1, P1 ;  /* 0x00000001ff037807 */ /* 0x006fe20000800000 */
[----:B------:R-:W-:Y:S01]  /*1b40*/  UIADD3 UR32, UR9, 0x4000, URZ ;  /* 0x0000400009207890 */ /* 0x000fe2000fffe03f */
[----:B------:R-:W-:Y:S01]  /*1b50*/  SEL R5, R5, RZ, P1 ;  /* 0x000000ff05057207 */ /* 0x000fe20000800000 */
[----:B------:R-:W-:Y:S01]  /*1b60*/  UIADD3 UR56, UR9, 0x4800, URZ ;  /* 0x0000480009387890 */ /* 0x000fe2000fffe03f */
[----:B------:R-:W-:Y:S01]  /*1b70*/  LOP3.LUT R4, R4, R3, RZ, 0x3c, !PT ;  /* 0x0000000304047212 */ /* 0x000fe200078e3cff */
[----:B------:R-:W-:Y:S01]  /*1b80*/  UMOV UR36, UR60 ;  /* 0x0000003c00247c82 */ /* 0x000fe20008000000 */
[----:B------:R-:W-:Y:S01]  /*1b90*/  UMOV UR37, UR61 ;  /* 0x0000003d00257c82 */ /* 0x000fe20008000000 */
        /* <DEDUP_REMOVED lines=27> */
[----:B-1----:R-:W-:Y:S01]  /*1d50*/  UIADD3 UR56, UR9, 0x6800, URZ ;  /* 0x0000680009387890 */ /* 0x002fe2000fffe03f */
[----:B------:R-:W-:-:S02]  /*1d60*/  UMOV UR58, 0x60 ;  /* 0x00000060003a7882 */ /* 0x000fc40000000000 */
[----:B------:R-:W-:Y:S02]  /*1d70*/  UMOV UR9, UR49 ;  /* 0x0000003100097c82 */ /* 0x000fe40008000000 */
[----:B------:R3:W-:Y:S04]  /*1d80*/  UTMALDG.4D [UR8], [UR4], desc[UR6] ;  /* 0x00000608040075b4 */ /* 0x0007e80008019000 */
[----:B------:R3:W-:Y:S02]  /*1d90*/  UTMALDG.4D [UR56], [UR4], desc[UR6] ;  /* 0x00000638040075b4 */ /* 0x0007e40008019000 */
[----:B---3--:R-:W-:Y:S01]  /*1da0*/  NOP ;  /* 0x0000000000007918 */ /* 0x008fe20000000000 */
.L_x_16:
[----:B------:R-:W-:-:S04]  /*1db0*/  SHF.L.U32 R9, R2, 0x1, RZ ;  /* 0x0000000102097819 */ /* 0x000fc800000006ff */
[----:B------:R-:W-:-:S04]  /*1dc0*/  LOP3.LUT R9, R9, 0xfffffffe, RZ, 0x3c, !PT ;  /* 0xfffffffe09097812 */ /* 0x000fc800078e3cff */
[----:B------:R-:W-:-:S07]  /*1dd0*/  IADD3 R9, -R9, -0x6, RZ ;  /* 0xfffffffa09097810 */ /* 0x000fce0007ffe1ff */
.L_x_10:
[----:B------:R-:W-:Y:S05]  /*1de0*/  BSYNC B0 ;  /* 0x0000000000007941 */ /* 0x000fea0003800000 */
.L_x_9:
[----:B------:R-:W3:Y:S01]  /*1df0*/  S2R R13, SR_CgaCtaId ;  /* 0x00000000000d7919 */ /* 0x000ee20000008800 */
[----:B------:R-:W-:Y:S01]  /*1e00*/  MOV R2, 0x400 ;  /* 0x0000040000027802 */ /* 0x000fe20000000f00 */
[----:B-12---:R-:W-:Y:S01]  /*1e10*/  IMAD.MOV.U32 R3, RZ, RZ, RZ ;  /* 0x000000ffff037224 */ /* 0x006fe200078e00ff */
[----:B------:R-:W-:Y:S02]  /*1e20*/  SHF.L.U32 R7, RZ, 0x1f, RZ ;  /* 0x0000001fff077819 */ /* 0x000fe400000006ff */
[----:B---3--:R-:W-:-:S07]  /*1e30*/  LEA R2, R13, R2, 0x18 ;  /* 0x000000020d027211 */ /* 0x008fce00078ec0ff */
.L_x_21:
[----:B-1----:R1:W2:Y:S02]  /*1e40*/  SYNCS.PHASECHK.TRANS64.TRYWAIT P1, [R2+URZ+0x11840], R7 ;  /* 0x01184007020075a7 */ /* 0x0022a4000802017f */
[----:B--2---:R-:W-:Y:S05]  /*1e50*/  @!P1 NANOSLEEP.SYNCS 0x989680 ;  /* 0x009896800000995d */ /* 0x004fea0003900000 */
[----:B------:R-:W2:Y:S02]  /*1e60*/  @!P1 SYNCS.PHASECHK.TRANS64 P1, [R2+URZ+0x11840], R7 ;  /* 0x01184007020095a7 */ /* 0x000ea4000802007f */
[----:B--2---:R-:W-:Y:S05]  /*1e70*/  @!P1 BRA `(.L_x_21) ;  /* 0xfffffffc00f09947 */ /* 0x004fea000383ffff */
[----:B------:R-:W2:Y:S01]  /*1e80*/  LDC R6, c[0x0][0x28c] ;  /* 0x0000a300ff067b82 */ /* 0x000ea20000000800 */
[----:B-1----:R-:W-:Y:S01]  /*1e90*/  SHF.R.S32.HI R7, RZ, 0x1f, R10 ;  /* 0x0000001fff077819 */ /* 0x002fe2000001140a */
[----:B--2---:R-:W-:-:S03]  /*1ea0*/  VIADD R13, R6, 0x3f ;  /* 0x0000003f060d7836 */ /* 0x004fc60000000000 */
[----:B------:R-:W-:Y:S02]  /*1eb0*/  LEA.HI R6, R7, R10, RZ, 0x5 ;  /* 0x0000000a07067211 */ /* 0x000fe400078f28ff */
[----:B------:R-:W-:Y:S02]  /*1ec0*/  SHF.R.S32.HI R14, RZ, 0x1f, R13 ;  /* 0x0000001fff0e7819 */ /* 0x000fe4000001140d */
[----:B------:R-:W-:Y:S02]  /*1ed0*/  SHF.R.S32.HI R6, RZ, 0x5, R6 ;  /* 0x00000005ff067819 */ /* 0x000fe40000011406 */
[----:B------:R-:W-:Y:S02]  /*1ee0*/  LEA.HI R14, R14, R13, RZ, 0x6 ;  /* 0x0000000d0e0e7211 */ /* 0x000fe400078f30ff */
[----:B------:R-:W-:Y:S02]  /*1ef0*/  SHF.L.U32 R13, RZ, 0x1f, RZ ;  /* 0x0000001fff0d7819 */ /* 0x000fe400000006ff */
[----:B------:R-:W-:-:S02]  /*1f00*/  LEA R6, R6, UR43, 0x4 ;  /* 0x0000002b06067c11 */ /* 0x000fc4000f8e20ff */
[----:B------:R-:W-:-:S07]  /*1f10*/  SHF.R.S32.HI R15, RZ, 0x6, R14 ;  /* 0x00000006ff0f7819 */ /* 0x000fce000001140e */
.L_x_22:
[----:B-1----:R1:W2:Y:S02]  /*1f20*/  SYNCS.PHASECHK.TRANS64.TRYWAIT P1, [R2+URZ+0x11800], R13 ;  /* 0x0118000d020075a7 */ /* 0x0022a4000802017f */
[----:B--2---:R-:W-:Y:S05]  /*1f30*/  @!P1 NANOSLEEP.SYNCS 0x989680 ;  /* 0x009896800000995d */ /* 0x004fea0003900000 */
[----:B------:R-:W2:Y:S02]  /*1f40*/  @!P1 SYNCS.PHASECHK.TRANS64 P1, [R2+URZ+0x11800], R13 ;  /* 0x0118000d020095a7 */ /* 0x000ea4000802007f */
[----:B--2---:R-:W-:Y:S05]  /*1f50*/  @!P1 BRA `(.L_x_22) ;  /* 0xfffffffc00f09947 */ /* 0x004fea000383ffff */
[----:B------:R-:W-:Y:S01]  /*1f60*/  LEA.HI R7, R7, R10, RZ, 0x2 ;  /* 0x0000000a07077211 */ /* 0x000fe200078f10ff */
[----:B------:R-:W-:Y:S05]  /*1f70*/  WARPSYNC.ALL ;  /* 0x0000000000007948 */ /* 0x000fea0003800000 */
[--C-:B-1----:R-:W-:Y:S02]  /*1f80*/  SHF.R.S32.HI R13, RZ, 0x2, R7.reuse ;  /* 0x00000002ff0d7819 */ /* 0x102fe40000011407 */
[----:B------:R-:W-:Y:S02]  /*1f90*/  SHF.R.S32.HI R14, RZ, 0x1f, R7 ;  /* 0x0000001fff0e7819 */ /* 0x000fe40000011407 */
[----:B------:R-:W-:-:S02]  /*1fa0*/  LOP3.LUT R7, R7, 0x7ffffffc, RZ, 0xc0, !PT ;  /* 0x7ffffffc07077812 */ /* 0x000fc400078ec0ff */
[-C--:B------:R-:W-:Y:S02]  /*1fb0*/  LEA.HI R14, R14, R13.reuse, RZ, 0x3 ;  /* 0x0000000d0e0e7211 */ /* 0x080fe400078f18ff */
[----:B------:R-:W-:Y:S02]  /*1fc0*/  IADD3 R7, -R7, R10, RZ ;  /* 0x0000000a07077210 */ /* 0x000fe40007ffe1ff */
[----:B------:R-:W-:Y:S02]  /*1fd0*/  LOP3.LUT R14, R14, 0xfffffff8, RZ, 0xc0, !PT ;  /* 0xfffffff80e0e7812 */ /* 0x000fe400078ec0ff */
[----:B------:R-:W-:Y:S01]  /*1fe0*/  VIMNMX R118, R15, R0, PT ;  /* 0x000000000f767248 */ /* 0x000fe20003fe0100 */
[----:B------:R-:W-:Y:S01]  /*1ff0*/  IMAD.SHL.U32 R114, R7, 0x2, RZ ;  /* 0x0000000207727824 */ /* 0x000fe200078e00ff */
[----:B------:R-:W-:Y:S02]  /*2000*/  IADD3 R0, R6, R13, -R14 ;  /* 0x0000000d06007210 */ /* 0x000fe40007ffe80e */
[C---:B------:R-:W-:Y:S01]  /*2010*/  R2UR UR15, R2.reuse ;  /* 0x00000000020f72ca */ /* 0x040fe200000e0000 */
[----:B------:R-:W-:Y:S01]  /*2020*/  WARPGROUP.ARRIVE ;  /* 0x00000000000079c5 */ /* 0x000fe20000000000 */
[----:B------:R-:W-:Y:S01]  /*2030*/  R2UR UR4, R2 ;  /* 0x00000000020472ca */ /* 0x000fe200000e0000 */
[----:B------:R-:W-:Y:S01]  /*2040*/  UMOV UR7, 0xc0000010 ;  /* 0xc000001000077882 */ /* 0x000fe20000000000 */
[----:B------:R-:W-:Y:S01]  /*2050*/  UMOV UR11, 0xc0000010 ;  /* 0xc0000010000b7882 */ /* 0x000fe20000000000 */
[----:B------:R-:W-:Y:S01]  /*2060*/  UMOV UR5, UR7 ;  /* 0x0000000700057c82 */ /* 0x000fe20008000000 */
[----:B------:R-:W-:Y:S01]  /*2070*/  MOV R23, UR7 ;  /* 0x0000000700177c02 */ /* 0x000fe20008000f00 */
[----:B------:R-:W-:Y:S01]  /*2080*/  IMAD.U32 R21, RZ, RZ, UR11 ;  /* 0x0000000bff157e24 */ /* 0x000fe2000f8e00ff */
[----:B------:R-:W-:Y:S01]  /*2090*/  UMOV UR45, 0xc0000010 ;  /* 0xc0000010002d7882 */ /* 0x000fe20000000000 */
[----:B------:R-:W-:Y:S01]  /*20a0*/  UMOV UR47, 0xc0000010 ;  /* 0xc0000010002f7882 */ /* 0x000fe20000000000 */
[C---:B------:R-:W-:Y:S01]  /*20b0*/  VIADD R17, R114.reuse, 0x9 ;  /* 0x0000000972117836 */ /* 0x040fe20000000000 */
[C---:B------:R-:W-:Y:S01]  /*20c0*/  IADD3 R13, R114.reuse, 0x8, RZ ;  /* 0x00000008720d7810 */ /* 0x040fe20007ffe0ff */
[----:B------:R-:W-:Y:S01]  /*20d0*/  VIADD R57, R114, 0x10 ;  /* 0x0000001072397836 */ /* 0x000fe20000000000 */
[----:B------:R-:W-:Y:S01]  /*20e0*/  UIADD3 UR15, UR15, 0x3800, URZ ;  /* 0x000038000f0f7890 */ /* 0x000fe2000fffe03f */
[CC--:B------:R-:W-:Y:S01]  /*20f0*/  ISETP.GT.AND P1, PT, R0.reuse, R114.reuse, PT ;  /* 0x000000720000720c */ /* 0x0c0fe20003f24270 */
[----:B------:R-:W-:Y:S01]  /*2100*/  USHF.R.U32.HI UR4, URZ, 0x4, UR4 ;  /* 0x000000043f047899 */ /* 0x000fe20008011604 */
[----:B------:R-:W-:Y:S01]  /*2110*/  ISETP.GE.AND P5, PT, R0, R17, PT ;  /* 0x000000110000720c */ /* 0x000fe20003fa6270 */
[----:B------:R-:W-:Y:S01]  /*2120*/  USHF.R.U32.HI UR15, URZ, 0x4, UR15 ;  /* 0x000000043f0f7899 */ /* 0x000fe2000801160f */
[----:B------:R-:W-:Y:S01]  /*2130*/  VIADD R17, R114, 0x19 ;  /* 0x0000001972117836 */ /* 0x000fe20000000000 */
[----:B------:R-:W-:Y:S01]  /*2140*/  ULOP3.LUT UR4, UR4, 0x3fff, URZ, 0xc0, !UPT ;  /* 0x00003fff04047892 */ /* 0x000fe2000f8ec03f */
[C---:B------:R-:W-:Y:S01]  /*2150*/  ISETP.GE.AND P6, PT, R0.reuse, R13, PT ;  /* 0x0000000d0000720c */ /* 0x040fe20003fc6270 */
[----:B------:R-:W-:Y:S01]  /*2160*/  ULOP3.LUT UR15, UR15, 0x3fff, URZ, 0xc0, !UPT ;  /* 0x00003fff0f0f7892 */ /* 0x000fe2000f8ec03f */
[----:B------:R-:W-:Y:S01]  /*2170*/  ISETP.GE.AND P3, PT, R0, R114, PT ;  /* 0x000000720000720c */ /* 0x000fe20003f66270 */
[----:B------:R-:W-:Y:S01]  /*2180*/  ULOP3.LUT UR8, UR4, 0x10000, URZ, 0xfc, !UPT ;  /* 0x0001000004087892 */ /* 0x000fe2000f8efc3f */
[----:B------:R-:W-:Y:S01]  /*2190*/  VIADD R13, R114, 0x18 ;  /* 0x00000018720d7836 */ /* 0x000fe20000000000 */
[----:B------:R-:W-:Y:S01]  /*21a0*/  ULOP3.LUT UR14, UR15, 0x10000, URZ, 0xfc, !UPT ;  /* 0x000100000f0e7892 */ /* 0x000fe2000f8efc3f */
[----:B------:R-:W-:Y:S01]  /*21b0*/  ISETP.GE.AND P2, PT, R0, R57, PT ;  /* 0x000000390000720c */ /* 0x000fe20003f46270 */
[----:B------:R-:W-:Y:S01]  /*21c0*/  UIADD3 UR44, UR8, 0x280, URZ ;  /* 0x00000280082c7890 */ /* 0x000fe2000fffe03f */
[----:B------:R-:W-:Y:S01]  /*21d0*/  IADD3 R59, R114, 0x11, RZ ;  /* 0x00000011723b7810 */ /* 0x000fe20007ffe0ff */
[----:B------:R-:W-:Y:S01]  /*21e0*/  UIADD3 UR46, UR14, 0x280, URZ ;  /* 0x000002800e2e7890 */ /* 0x000fe2000fffe03f */
[----:B------:R-:W-:Y:S01]  /*21f0*/  P2R R60, PR, RZ, 0x1 ;  /* 0x00000001ff3c7803 */ /* 0x000fe20000000000 */
[----:B------:R-:W-:Y:S01]  /*2200*/  UMOV UR6, UR8 ;  /* 0x0000000800067c82 */ /* 0x000fe20008000000 */
[----:B------:R-:W-:Y:S01]  /*2210*/  ISETP.GE.AND P4, PT, R0, R59, PT ;  /* 0x0000003b0000720c */ /* 0x000fe20003f86270 */
[----:B------:R-:W-:Y:S01]  /*2220*/  IMAD.U32 R22, RZ, RZ, UR6 ;  /* 0x00000006ff167e24 */ /* 0x000fe2000f8e00ff */
[----:B------:R-:W-:Y:S01]  /*2230*/  UMOV UR4, UR6 ;  /* 0x0000000600047c82 */ /* 0x000fe20008000000 */
[----:B------:R-:W-:Y:S01]  /*2240*/  UMOV UR6, UR14 ;  /* 0x0000000e00067c82 */ /* 0x000fe20008000000 */
[----:B------:R-:W-:Y:S01]  /*2250*/  MOV R115, 0x2 ;  /* 0x0000000200737802 */ /* 0x000fe20000000f00 */
[----:B------:R-:W-:Y:S01]  /*2260*/  HGMMA.64x64x16.F32 R24, gdesc[UR4], RZ, !UPT, gsb0 ;  /* 0x00e00000041879f0 */ /* 0x000fe2000c0008ff */
[----:B------:R-:W-:-:S02]  /*2270*/  UIADD3 UR4, UR8, 0x80, URZ ;  /* 0x0000008008047890 */ /* 0x000fc4000fffe03f */
[----:B------:R-:W-:Y:S01]  /*2280*/  UIADD3 UR6, UR14, 0x80, URZ ;  /* 0x000000800e067890 */ /* 0x000fe2000fffe03f */
[----:B------:R-:W-:Y:S01]  /*2290*/  UMOV UR5, UR11 ;  /* 0x0000000b00057c82 */ /* 0x000fe20008000000 */
[----:B------:R-:W-:Y:S01]  /*22a0*/  UMOV UR7, 0xc0000010 ;  /* 0xc000001000077882 */ /* 0x000fe20000000000 */
[----:B------:R-:W-:Y:S02]  /*22b0*/  UMOV UR11, 0xc0000010 ;  /* 0xc0000010000b7882 */ /* 0x000fe40000000000 */
[----:B------:R-:W-:Y:S01]  /*22c0*/  UMOV UR10, UR4 ;  /* 0x00000004000a7c82 */ /* 0x000fe20008000000 */
[----:B------:R-:W-:Y:S01]  /*22d0*/  IMAD.U32 R19, RZ, RZ, UR11 ;  /* 0x0000000bff137e24 */ /* 0x000fe2000f8e00ff */
[----:B------:R-:W-:Y:S01]  /*22e0*/  UMOV UR4, UR10 ;  /* 0x0000000a00047c82 */ /* 0x000fe20008000000 */
[----:B------:R-:W-:Y:S01]  /*22f0*/  IMAD.U32 R20, RZ, RZ, UR10 ;  /* 0x0000000aff147e24 */ /* 0x000fe2000f8e00ff */
[----:B------:R-:W-:Y:S02]  /*2300*/  WARPGROUP.DEPBAR.LE gsb0, 0x0 ;  /* 0x00008000000079c5 */ /* 0x000fe40000010000 */
[----:B------:R-:W-:-:S06]  /*2310*/  WARPGROUP.ARRIVE ;  /* 0x00000000000079c5 */ /* 0x000fcc0000000000 */
[----:B------:R-:W-:Y:S01]  /*2320*/  HGMMA.64x64x16.F32 R24, gdesc[UR4], R24, gsb0 ;  /* 0x00e00000041879f0 */ /* 0x000fe20008000818 */
[----:B------:R-:W-:Y:S02]  /*2330*/  UIADD3 UR4, UR8, 0x100, URZ ;  /* 0x0000010008047890 */ /* 0x000fe4000fffe03f */
[----:B------:R-:W-:Y:S01]  /*2340*/  UIADD3 UR6, UR14, 0x100, URZ ;  /* 0x000001000e067890 */ /* 0x000fe2000fffe03f */
[----:B------:R-:W-:Y:S01]  /*2350*/  UMOV UR5, UR11 ;  /* 0x0000000b00057c82 */ /* 0x000fe20008000000 */
[----:B------:R-:W-:Y:S01]  /*2360*/  UMOV UR7, 0xc0000010 ;  /* 0xc000001000077882 */ /* 0x000fe20000000000 */
[----:B------:R-:W-:Y:S02]  /*2370*/  UMOV UR11, 0xc0000010 ;  /* 0xc0000010000b7882 */ /* 0x000fe40000000000 */
[----:B------:R-:W-:Y:S01]  /*2380*/  UMOV UR10, UR4 ;  /* 0x00000004000a7c82 */ /* 0x000fe20008000000 */
[----:B------:R-:W-:Y:S01]  /*2390*/  MOV R15, UR11 ;  /* 0x0000000b000f7c02 */ /* 0x000fe20008000f00 */
[----:B------:R-:W-:Y:S01]  /*23a0*/  UMOV UR4, UR10 ;  /* 0x0000000a00047c82 */ /* 0x000fe20008000000 */
[----:B------:R-:W-:Y:S01]  /*23b0*/  MOV R18, UR10 ;  /* 0x0000000a00127c02 */ /* 0x000fe20008000f00 */
[----:B------:R-:W-:-:S02]  /*23c0*/  WARPGROUP.DEPBAR.LE gsb0, 0x0 ;  /* 0x00008000000079c5 */ /* 0x000fc40000010000 */
        /* <DEDUP_REMOVED lines=11> */
[----:B------:R-:W-:-:S02]  /*2480*/  WARPGROUP.DEPBAR.LE gsb0, 0x0 ;  /* 0x00008000000079c5 */ /* 0x000fc40000010000 */
[----:B------:R-:W-:-:S06]  /*2490*/  WARPGROUP.ARRIVE ;  /* 0x00000000000079c5 */ /* 0x000fcc0000000000 */
[----:B------:R-:W-:Y:S01]  /*24a0*/  HGMMA.64x64x16.F32 R24, gdesc[UR4], R24, gsb0 ;  /* 0x00e00000041879f0 */ /* 0x000fe20008000818 */
[----:B------:R-:W-:Y:S02]  /*24b0*/  UIADD3 UR4, UR8, 0x200, URZ ;  /* 0x0000020008047890 */ /* 0x000fe4000fffe03f */
[----:B------:R-:W-:Y:S01]  /*24c0*/  UIADD3 UR6, UR14, 0x200, URZ ;  /* 0x000002000e067890 */ /* 0x000fe2000fffe03f */
[----:B------:R-:W-:Y:S01]  /*24d0*/  UMOV UR5, UR11 ;  /* 0x0000000b00057c82 */ /* 0x000fe20008000000 */
[----:B------:R-:W-:-:S03]  /*24e0*/  UMOV UR7, 0xc0000010 ;  /* 0xc000001000077882 */ /* 0x000fc60000000000 */
[----:B------:R-:W-:Y:S02]  /*24f0*/  UMOV UR10, UR4 ;  /* 0x00000004000a7c82 */ /* 0x000fe40008000000 */
[----:B------:R-:W-:Y:S01]  /*2500*/  UMOV UR4, UR10 ;  /* 0x0000000a00047c82 */ /* 0x000fe20008000000 */
[----:B------:R-:W-:Y:S01]  /*2510*/  IMAD.U32 R6, RZ, RZ, UR10 ;  /* 0x0000000aff067e24 */ /* 0x000fe2000f8e00ff */
[----:B------:R-:W-:Y:S02]  /*2520*/  WARPGROUP.DEPBAR.LE gsb0, 0x0 ;  /* 0x00008000000079c5 */ /* 0x000fe40000010000 */
[----:B------:R-:W-:-:S06]  /*2530*/  WARPGROUP.ARRIVE ;  /* 0x00000000000079c5 */ /* 0x000fcc0000000000 */
[----:B------:R-:W-:Y:S01]  /*2540*/  HGMMA.64x64x16.F32 R24, gdesc[UR4], R24, gsb0 ;  /* 0x00e00000041879f0 */ /* 0x000fe20008000818 */
[----:B------:R-:W-:Y:S02]  /*2550*/  UIADD3 UR4, UR8, 0x300, URZ ;  /* 0x0000030008047890 */ /* 0x000fe4000fffe03f */
[----:B------:R-:W-:Y:S01]  /*2560*/  UIADD3 UR6, UR14, 0x300, URZ ;  /* 0x000003000e067890 */ /* 0x000fe2000fffe03f */
[----:B------:R-:W-:Y:S01]  /*2570*/  UMOV UR5, 0xc0000010 ;  /* 0xc000001000057882 */ /* 0x000fe20000000000 */
[----:B------:R-:W-:Y:S01]  /*2580*/  UMOV UR7, 0xc0000010 ;  /* 0xc000001000077882 */ /* 0x000fe20000000000 */
[----:B------:R-:W-:Y:S02]  /*2590*/  WARPGROUP.DEPBAR.LE gsb0, 0x0 ;  /* 0x00008000000079c5 */ /* 0x000fe40000010000 */
[----:B------:R-:W-:-:S06]  /*25a0*/  WARPGROUP.ARRIVE ;  /* 0x00000000000079c5 */ /* 0x000fcc0000000000 */
[----:B------:R-:W-:Y:S03]  /*25b0*/  HGMMA.64x64x16.F32 R24, gdesc[UR44], R24, gsb0 ;  /* 0x00e000002c1879f0 */ /* 0x000fe60008000818 */
[----:B------:R-:W-:Y:S02]  /*25c0*/  WARPGROUP.DEPBAR.LE gsb0, 0x0 ;  /* 0x00008000000079c5 */ /* 0x000fe40000010000 */
[----:B------:R-:W-:-:S06]  /*25d0*/  WARPGROUP.ARRIVE ;  /* 0x00000000000079c5 */ /* 0x000fcc0000000000 */
[----:B------:R-:W-:Y:S01]  /*25e0*/  HGMMA.64x64x16.F32 R24, gdesc[UR4], R24, gsb0 ;  /* 0x00e00000041879f0 */ /* 0x000fe20008000818 */
[----:B------:R-:W-:Y:S02]  /*25f0*/  ULDC UR6, c[0x0][0x604] ;  /* 0x0001810000067ab9 */ /* 0x000fe40000000800 */
[----:B------:R-:W-:Y:S02]  /*2600*/  WARPGROUP.DEPBAR.LE gsb0, 0x0 ;  /* 0x00008000000079c5 */ /* 0x000fe40000010000 */
[----:B------:R-:W-:Y:S02]  /*2610*/  FSEL R25, R25, -INF , P1 ;  /* 0xff80000019197808 */ /* 0x000fe40000800000 */
[----:B------:R-:W-:Y:S02]  /*2620*/  FSEL R31, R31, -INF , P1 ;  /* 0xff8000001f1f7808 */ /* 0x000fe40000800000 */
[----:B------:R-:W-:Y:S01]  /*2630*/  ISETP.GE.AND P1, PT, R0, R17, PT ;  /* 0x000000110000720c */ /* 0x000fe20003f26270 */
[----:B------:R-:W-:Y:S01]  /*2640*/  VIADD R17, R114, 0x21 ;  /* 0x0000002172117836 */ /* 0x000fe20000000000 */
[----:B------:R-:W-:-:S02]  /*2650*/  FSEL R24, R24, -INF , P3 ;  /* 0xff80000018187808 */ /* 0x000fc40001800000 */
[----:B------:R-:W-:Y:S02]  /*2660*/  FSEL R30, R30, -INF , P3 ;  /* 0xff8000001e1e7808 */ /* 0x000fe40001800000 */
[----:B------:R-:W-:Y:S02]  /*2670*/  ISETP.GE.AND P3, PT, R0, R13, PT ;  /* 0x0000000d0000720c */ /* 0x000fe40003f66270 */
[----:B------:R-:W-:Y:S02]  /*2680*/  IADD3 R13, R114, 0x20, RZ ;  /* 0x00000020720d7810 */ /* 0x000fe40007ffe0ff */
[----:B------:R-:W-:Y:S02]  /*2690*/  FSEL R29, R29, -INF , P5 ;  /* 0xff8000001d1d7808 */ /* 0x000fe40002800000 */
[----:B------:R-:W-:Y:S02]  /*26a0*/  FSEL R35, R35, -INF , P5 ;  /* 0xff80000023237808 */ /* 0x000fe40002800000 */
[----:B------:R-:W-:-:S02]  /*26b0*/  FSEL R28, R28, -INF , P6 ;  /* 0xff8000001c1c7808 */ /* 0x000fc40003000000 */
[----:B------:R-:W-:Y:S02]  /*26c0*/  FSEL R34, R34, -INF , P6 ;  /* 0xff80000022227808 */ /* 0x000fe40003000000 */
[C---:B------:R-:W-:Y:S02]  /*26d0*/  ISETP.GE.AND P5, PT, R0.reuse, R17, PT ;  /* 0x000000110000720c */ /* 0x040fe40003fa6270 */
[----:B------:R-:W-:Y:S01]  /*26e0*/  ISETP.GE.AND P6, PT, R0, R13, PT ;  /* 0x0000000d0000720c */ /* 0x000fe20003fc6270 */
[----:B------:R-:W-:Y:S01]  /*26f0*/  VIADD R13, R114, 0x28 ;  /* 0x00000028720d7836 */ /* 0x000fe20000000000 */
[----:B------:R-:W-:Y:S02]  /*2700*/  FMNMX R17, R24, R25, !PT ;  /* 0x0000001918117209 */ /* 0x000fe40007800000 */
[----:B------:R-:W-:Y:S02]  /*2710*/  FSEL R32, R32, -INF , P2 ;  /* 0xff80000020207808 */ /* 0x000fe40001000000 */
[----:B------:R-:W-:-:S02]  /*2720*/  FMNMX R56, R28, R17, !PT ;  /* 0x000000111c387209 */ /* 0x000fc40007800000 */
[----:B------:R-:W-:Y:S02]  /*2730*/  FSEL R38, R38, -INF , P2 ;  /* 0xff80000026267808 */ /* 0x000fe40001000000 */
[----:B------:R-:W-:Y:S02]  /*2740*/  ISETP.GE.AND P2, PT, R0, R13, PT ;  /* 0x0000000d0000720c */ /* 0x000fe40003f46270 */
[----:B------:R-:W-:Y:S02]  /*2750*/  IADD3 R13, R114, 0x29, RZ ;  /* 0x00000029720d7810 */ /* 0x000fe40007ffe0ff */
[----:B------:R-:W-:Y:S02]  /*2760*/  FMNMX R17, R29, R56, !PT ;  /* 0x000000381d117209 */ /* 0x000fe40007800000 */
[----:B------:R-:W-:Y:S02]  /*2770*/  FSEL R33, R33, -INF , P4 ;  /* 0xff80000021217808 */ /* 0x000fe40002000000 */
[----:B------:R-:W-:-:S02]  /*2780*/  FSEL R39, R39, -INF , P4 ;  /* 0xff80000027277808 */ /* 0x000fc40002000000 */
[----:B------:R-:W-:Y:S01]  /*2790*/  ISETP.GE.AND P4, PT, R0, R13, PT ;  /* 0x0000000d0000720c */ /* 0x000fe20003f86270 */
[----:B------:R-:W-:Y:S01]  /*27a0*/  VIADD R13, R114, 0x38 ;  /* 0x00000038720d7836 */ /* 0x000fe20000000000 */
[----:B------:R-:W-:Y:S02]  /*27b0*/  FMNMX R56, R32, R17, !PT ;  /* 0x0000001120387209 */ /* 0x000fe40007800000 */
[----:B------:R-:W-:Y:S02]  /*27c0*/  FSEL R36, R36, -INF , P3 ;  /* 0xff80000024247808 */ /* 0x000fe40001800000 */
[----:B------:R-:W-:Y:S02]  /*27d0*/  FSEL R42, R42, -INF , P3 ;  /* 0xff8000002a2a7808 */ /* 0x000fe40001800000 */
[----:B------:R-:W-:Y:S02]  /*27e0*/  FMNMX R57, R33, R56, !PT ;  /* 0x0000003821397209 */ /* 0x000fe40007800000 */
[----:B------:R-:W-:Y:S01]  /*27f0*/  ISETP.GE.AND P3, PT, R0, R13, PT ;  /* 0x0000000d0000720c */ /* 0x000fe20003f66270 */
[----:B------:R-:W-:Y:S01]  /*2800*/  VIADD R13, R114, 0x39 ;  /* 0x00000039720d7836 */ /* 0x000fe20000000000 */
[----:B------:R-:W-:-:S02]  /*2810*/  FSEL R37, R37, -INF , P1 ;  /* 0xff80000025257808 */ /* 0x000fc40000800000 */
[----:B------:R-:W-:Y:S02]  /*2820*/  FMNMX R56, R36, R57, !PT ;  /* 0x0000003924387209 */ /* 0x000fe40007800000 */
[----:B------:R-:W-:Y:S02]  /*2830*/  FSEL R43, R43, -INF , P1 ;  /* 0xff8000002b2b7808 */ /* 0x000fe40000800000 */
[C---:B------:R-:W-:Y:S01]  /*2840*/  ISETP.GE.AND P1, PT, R0.reuse, R13, PT ;  /* 0x0000000d0000720c */ /* 0x040fe20003f26270 */
[----:B------:R-:W-:Y:S01]  /*2850*/  VIADD R13, R0, 0x8 ;  /* 0x00000008000d7836 */ /* 0x000fe20000000000 */
[----:B------:R-:W-:Y:S02]  /*2860*/  FSEL R40, R40, -INF , P6 ;  /* 0xff80000028287808 */ /* 0x000fe40003000000 */
[----:B------:R-:W-:Y:S02]  /*2870*/  FMNMX R57, R37, R56, !PT ;  /* 0x0000003825397209 */ /* 0x000fe40007800000 */
[----:B------:R-:W-:-:S02]  /*2880*/  FSEL R52, R52, -INF , P3 ;  /* 0xff80000034347808 */ /* 0x000fc40001800000 */
[----:B------:R-:W-:Y:S02]  /*2890*/  FSEL R41, R41, -INF , P5 ;  /* 0xff80000029297808 */ /* 0x000fe40002800000 */
[----:B------:R-:W-:Y:S02]  /*28a0*/  FMNMX R56, R40, R57, !PT ;  /* 0x0000003928387209 */ /* 0x000fe40007800000 */
[----:B------:R-:W-:Y:S02]  /*28b0*/  IADD3 R17, R114, 0x30, RZ ;  /* 0x0000003072117810 */ /* 0x000fe40007ffe0ff */
[----:B------:R-:W-:Y:S02]  /*28c0*/  ISETP.GE.AND P3, PT, R13, R114, PT ;  /* 0x000000720d00720c */ /* 0x000fe40003f66270 */
[----:B------:R-:W-:Y:S02]  /*28d0*/  FSEL R53, R53, -INF , P1 ;  /* 0xff80000035357808 */ /* 0x000fe40000800000 */
[----:B------:R-:W-:-:S02]  /*28e0*/  FSEL R44, R44, -INF , P2 ;  /* 0xff8000002c2c7808 */ /* 0x000fc40001000000 */
[----:B------:R-:W-:Y:S02]  /*28f0*/  FMNMX R57, R41, R56, !PT ;  /* 0x0000003829397209 */ /* 0x000fe40007800000 */
[----:B------:R-:W-:Y:S01]  /*2900*/  ISETP.GE.AND P1, PT, R0, R17, PT ;  /* 0x000000110000720c */ /* 0x000fe20003f26270 */
[----:B------:R-:W-:Y:S01]  /*2910*/  VIADD R17, R114, 0x31 ;  /* 0x0000003172117836 */ /* 0x000fe20000000000 */
[----:B------:R-:W-:Y:S02]  /*2920*/  FSEL R26, R26, -INF , P3 ;  /* 0xff8000001a1a7808 */ /* 0x000fe40001800000 */
[----:B------:R-:W-:Y:S02]  /*2930*/  ISETP.GT.AND P3, PT, R13, R114, PT ;  /* 0x000000720d00720c */ /* 0x000fe40003f64270 */
[----:B------:R-:W-:Y:S02]  /*2940*/  FSEL R45, R45, -INF , P4 ;  /* 0xff8000002d2d7808 */ /* 0x000fe40002000000 */
[----:B------:R-:W-:-:S02]  /*2950*/  FMNMX R56, R44, R57, !PT ;  /* 0x000000392c387209 */ /* 0x000fc40007800000 */
[----:B------:R-:W-:Y:S02]  /*2960*/  FSEL R27, R27, -INF , P3 ;  /* 0xff8000001b1b7808 */ /* 0x000fe40001800000 */
[----:B------:R-:W-:Y:S02]  /*2970*/  ISETP.GE.AND P3, PT, R0, R17, PT ;  /* 0x000000110000720c */ /* 0x000fe40003f66270 */
[----:B------:R-:W-:Y:S02]  /*2980*/  FSEL R48, R48, -INF , P1 ;  /* 0xff80000030307808 */ /* 0x000fe40000800000 */
[----:B------:R-:W-:Y:S02]  /*2990*/  FMNMX R17, R45, R56, !PT ;  /* 0x000000382d117209 */ /* 0x000fe40007800000 */
[----:B------:R-:W-:Y:S02]  /*29a0*/  FSEL R49, R49, -INF , P3 ;  /* 0xff80000031317808 */ /* 0x000fe40001800000 */
[----:B------:R-:W-:-:S02]  /*29b0*/  FMNMX R56, R48, R17, !PT ;  /* 0x0000001130387209 */ /* 0x000fc40007800000 */
[----:B------:R-:W-:Y:S02]  /*29c0*/  FSEL R46, R46, -INF , P6 ;  /* 0xff8000002e2e7808 */ /* 0x000fe40003000000 */
[----:B------:R-:W-:Y:S02]  /*29d0*/  FMNMX R17, R49, R56, !PT ;  /* 0x0000003831117209 */ /* 0x000fe40007800000 */
[----:B------:R-:W-:Y:S02]  /*29e0*/  FSEL R47, R47, -INF , P5 ;  /* 0xff8000002f2f7808 */ /* 0x000fe40002800000 */
[----:B------:R-:W-:Y:S02]  /*29f0*/  FMNMX R56, R52, R17, !PT ;  /* 0x0000001134387209 */ /* 0x000fe40007800000 */
[----:B------:R-:W-:Y:S02]  /*2a00*/  FSEL R50, R50, -INF , P2 ;  /* 0xff80000032327808 */ /* 0x000fe40001000000 */
[----:B------:R-:W-:-:S02]  /*2a10*/  FMNMX R57, R53, R56, !PT ;  /* 0x0000003835397209 */ /* 0x000fc40007800000 */
[----:B------:R-:W-:Y:S02]  /*2a20*/  FSEL R51, R51, -INF , P4 ;  /* 0xff80000033337808 */ /* 0x000fe40002000000 */
[----:B------:R-:W-:Y:S01]  /*2a30*/  FSEL R54, R54, -INF , P1 ;  /* 0xff80000036367808 */ /* 0x000fe20000800000 */
[----:B------:R-:W1:Y:S01]  /*2a40*/  SHFL.BFLY PT, R56, R57, 0x1, 0x1f ;  /* 0x0c201f0039387f89 */ /* 0x000e6200000e0000 */
[----:B------:R-:W-:Y:S02]  /*2a50*/  FSEL R55, R55, -INF , P3 ;  /* 0xff80000037377808 */ /* 0x000fe40001800000 */
[----:B-1----:R-:W-:-:S05]  /*2a60*/  FMNMX R58, R57, R56, !PT ;  /* 0x00000038393a7209 */ /* 0x002fca0007800000 */
[----:B------:R-:W1:Y:S02]  /*2a70*/  SHFL.BFLY PT, R17, R58, 0x2, 0x1f ;  /* 0x0c401f003a117f89 */ /* 0x000e6400000e0000 */
[----:B-1----:R-:W-:Y:S02]  /*2a80*/  FMNMX R116, R58, R17, !PT ;  /* 0x000000113a747209 */ /* 0x002fe40007800000 */
[----:B------:R-:W-:Y:S02]  /*2a90*/  FMNMX R17, R26, R27, !PT ;  /* 0x0000001b1a117209 */ /* 0x000fe40007800000 */
[----:B------:R-:W-:Y:S02]  /*2aa0*/  FSETP.NEU.AND P0, PT, R116, -INF , PT ;  /* 0xff8000007400780b */ /* 0x000fe40003f0d000 */
[----:B------:R-:W-:Y:S02]  /*2ab0*/  FMNMX R56, R30, R17, !PT ;  /* 0x000000111e387209 */ /* 0x000fe40007800000 */
[----:B------:R-:W-:-:S02]  /*2ac0*/  FSEL R59, R116, RZ, P0 ;  /* 0x000000ff743b7208 */ /* 0x000fc40000000000 */
[----:B------:R-:W-:Y:S02]  /*2ad0*/  FMNMX R17, R31, R56, !PT ;  /* 0x000000381f117209 */ /* 0x000fe40007800000 */
[----:B------:R-:W-:Y:S01]  /*2ae0*/  ISETP.NE.AND P0, PT, R60, RZ, PT ;  /* 0x000000ff3c00720c */ /* 0x000fe20003f05270 */
[----:B------:R-:W-:Y:S01]  /*2af0*/  FMUL R59, R59, UR6 ;  /* 0x000000063b3b7c20 */ /* 0x000fe20008400000 */
[----:B------:R-:W-:-:S03]  /*2b00*/  FMNMX R56, R34, R17, !PT ;  /* 0x0000001122387209 */ /* 0x000fc60007800000 */
[--C-:B------:R-:W-:Y:S01]  /*2b10*/  FFMA R25, R25, UR6, -R59.reuse ;  /* 0x0000000619197c23 */ /* 0x100fe2000800083b */
[----:B------:R-:W-:Y:S01]  /*2b20*/  FMNMX R17, R35, R56, !PT ;  /* 0x0000003823117209 */ /* 0x000fe20007800000 */
[--C-:B------:R-:W-:Y:S01]  /*2b30*/  FFMA R36, R36, UR6, -R59.reuse ;  /* 0x0000000624247c23 */ /* 0x100fe2000800083b */
[--C-:B------:R-:W-:Y:S01]  /*2b40*/  FFMA R28, R28, UR6, -R59.reuse ;  /* 0x000000061c1c7c23 */ /* 0x100fe2000800083b */
[--C-:B------:R-:W-:Y:S01]  /*2b50*/  FFMA R33, R33, UR6, -R59.reuse ;  /* 0x0000000621217c23 */ /* 0x100fe2000800083b */
[----:B------:R-:W-:Y:S01]  /*2b60*/  FMNMX R56, R38, R17, !PT ;  /* 0x0000001126387209 */ /* 0x000fe20007800000 */
[--C-:B------:R-:W-:Y:S01]  /*2b70*/  FFMA R29, R29, UR6, -R59.reuse ;  /* 0x000000061d1d7c23 */ /* 0x100fe2000800083b */
[----:B------:R-:W-:Y:S01]  /*2b80*/  FSETP.GEU.AND P2, PT, R25, -126, PT ;  /* 0xc2fc00001900780b */ /* 0x000fe20003f4e000 */
        /* <DEDUP_REMOVED lines=12> */
[----:B------:R-:W-:Y:S01]  /*2c50*/  @!P2 FMUL R25, R25, 0.5 ;  /* 0x3f0000001919a820 */ /* 0x000fe20000400000 */
[----:B------:R-:W-:Y:S01]  /*2c60*/  FMNMX R24, R46, R17, !PT ;  /* 0x000000112e187209 */ /* 0x000fe20007800000 */
[--C-:B------:R-:W-:Y:S01]  /*2c70*/  FFMA R58, R44, UR6, -R59.reuse ;  /* 0x000000062c3a7c23 */ /* 0x100fe2000800083b */
[----:B------:R-:W-:Y:S01]  /*2c80*/  FSETP.GEU.AND P5, PT, R56, -126, PT ;  /* 0xc2fc00003800780b */ /* 0x000fe20003fae000 */
[----:B------:R-:W-:Y:S01]  /*2c90*/  @!P6 FMUL R28, R28, 0.5 ;  /* 0x3f0000001c1ce820 */ /* 0x000fe20000400000 */
[----:B------:R-:W-:Y:S01]  /*2ca0*/  FMNMX R17, R47, R24, !PT ;  /* 0x000000182f117209 */ /* 0x000fe20007800000 */
[----:B------:R-:W1:Y:S01]  /*2cb0*/  MUFU.EX2 R25, R25 ;  /* 0x0000001900197308 */ /* 0x000e620000000800 */
[----:B------:R-:W-:Y:S01]  /*2cc0*/  FSETP.GEU.AND P3, PT, R32, -126, PT ;  /* 0xc2fc00002000780b */ /* 0x000fe20003f6e000 */
[----:B------:R-:W-:Y:S01]  /*2cd0*/  @!P1 FMUL R33, R33, 0.5 ;  /* 0x3f00000021219820 */ /* 0x000fe20000400000 */
[----:B------:R-:W-:Y:S01]  /*2ce0*/  FMNMX R24, R50, R17, !PT ;  /* 0x0000001132187209 */ /* 0x000fe20007800000 */
[--C-:B------:R-:W-:Y:S01]  /*2cf0*/  FFMA R48, R48, UR6, -R59.reuse ;  /* 0x0000000630307c23 */ /* 0x100fe2000800083b */
[--C-:B------:R-:W-:Y:S01]  /*2d00*/  FFMA R52, R52, UR6, -R59.reuse ;  /* 0x0000000634347c23 */ /* 0x100fe2000800083b */
[----:B------:R-:W-:Y:S01]  /*2d10*/  @!P4 FMUL R29, R29, 0.5 ;  /* 0x3f0000001d1dc820 */ /* 0x000fe20000400000 */
[----:B------:R-:W-:Y:S01]  /*2d20*/  FMNMX R17, R51, R24, !PT ;  /* 0x0000001833117209 */ /* 0x000fe20007800000 */
[----:B------:R-:W2:Y:S01]  /*2d30*/  MUFU.EX2 R28, R28 ;  /* 0x0000001c001c7308 */ /* 0x000ea20000000800 */
[----:B------:R-:W-:Y:S01]  /*2d40*/  FFMA R53, R53, UR6, -R59 ;  /* 0x0000000635357c23 */ /* 0x000fe2000800083b */
[----:B------:R-:W-:Y:S01]  /*2d50*/  @!P5 FMUL R56, R56, 0.5 ;  /* 0x3f0000003838d820 */ /* 0x000fe20000400000 */
[----:B------:R-:W-:-:S03]  /*2d60*/  FMNMX R24, R54, R17, !PT ;  /* 0x0000001136187209 */ /* 0x000fc60007800000 */
[----:B------:R-:W-:Y:S01]  /*2d70*/  @!P3 FMUL R32, R32, 0.5 ;  /* 0x3f0000002020b820 */ /* 0x000fe20000400000 */
[----:B------:R-:W-:Y:S01]  /*2d80*/  FMNMX R24, R55, R24, !PT ;  /* 0x0000001837187209 */ /* 0x000fe20007800000 */
[----:B------:R-:W3:Y:S01]  /*2d90*/  MUFU.EX2 R56, R56 ;  /* 0x0000003800387308 */ /* 0x000ee20000000800 */
[----:B-1----:R-:W-:Y:S01]  /*2da0*/  @!P2 FMUL R25, R25, R25 ;  /* 0x000000191919a220 */ /* 0x002fe20000400000 */
[----:B------:R-:W-:Y:S02]  /*2db0*/  FSETP.GEU.AND P2, PT, R37, -126, PT ;  /* 0xc2fc00002500780b */ /* 0x000fe40003f4e000 */
[----:B------:R-:W1:Y:S04]  /*2dc0*/  SHFL.BFLY PT, R17, R24, 0x1, 0x1f ;  /* 0x0c201f0018117f89 */ /* 0x000e6800000e0000 */
[----:B------:R-:W4:Y:S01]  /*2dd0*/  MUFU.EX2 R33, R33 ;  /* 0x0000002100217308 */ /* 0x000f220000000800 */
[----:B--2---:R-:W-:Y:S01]  /*2de0*/  @!P6 FMUL R28, R28, R28 ;  /* 0x0000001c1c1ce220 */ /* 0x004fe20000400000 */
[----:B------:R-:W-:-:S05]  /*2df0*/  FSETP.GEU.AND P6, PT, R40, -126, PT ;  /* 0xc2fc00002800780b */ /* 0x000fca0003fce000 */
[----:B------:R-:W-:Y:S01]  /*2e00*/  @!P2 FMUL R37, R37, 0.5 ;  /* 0x3f0000002525a820 */ /* 0x000fe20000400000 */
[----:B------:R-:W2:Y:S01]  /*2e10*/  MUFU.EX2 R29, R29 ;  /* 0x0000001d001d7308 */ /* 0x000ea20000000800 */
[----:B---3--:R-:W-:Y:S01]  /*2e20*/  @!P5 FMUL R56, R56, R56 ;  /* 0x000000383838d220 */ /* 0x008fe20000400000 */
[----:B------:R-:W-:-:S05]  /*2e30*/  FSETP.GEU.AND P5, PT, R36, -126, PT ;  /* 0xc2fc00002400780b */ /* 0x000fca0003fae000 */
[----:B------:R-:W-:Y:S01]  /*2e40*/  @!P6 FMUL R40, R40, 0.5 ;  /* 0x3f0000002828e820 */ /* 0x000fe20000400000 */
[----:B------:R-:W3:Y:S01]  /*2e50*/  MUFU.EX2 R32, R32 ;  /* 0x0000002000207308 */ /* 0x000ee20000000800 */
[----:B----4-:R-:W-:Y:S01]  /*2e60*/  @!P1 FMUL R33, R33, R33 ;  /* 0x0000002121219220 */ /* 0x010fe20000400000 */
[----:B------:R-:W-:Y:S02]  /*2e70*/  FSETP.GEU.AND P1, PT, R60, -126, PT ;  /* 0xc2fc00003c00780b */ /* 0x000fe40003f2e000 */
[----:B-1----:R-:W-:-:S03]  /*2e80*/  FMNMX R17, R24, R17, !PT ;  /* 0x0000001118117209 */ /* 0x002fc60007800000 */
[----:B------:R-:W-:Y:S01]  /*2e90*/  @!P5 FMUL R36, R36, 0.5 ;  /* 0x3f0000002424d820 */ /* 0x000fe20000400000 */
[----:B------:R-:W1:Y:S01]  /*2ea0*/  MUFU.EX2 R37, R37 ;  /* 0x0000002500257308 */ /* 0x000e620000000800 */
[----:B------:R-:W4:Y:S01]  /*2eb0*/  SHFL.BFLY PT, R24, R17, 0x2, 0x1f ;  /* 0x0c401f0011187f89 */ /* 0x000f2200000e0000 */
[----:B--2---:R-:W-:Y:S01]  /*2ec0*/  @!P4 FMUL R29, R29, R29 ;  /* 0x0000001d1d1dc220 */ /* 0x004fe20000400000 */
[----:B------:R-:W-:-:S04]  /*2ed0*/  FSETP.GEU.AND P4, PT, R57, -126, PT ;  /* 0xc2fc00003900780b */ /* 0x000fc80003f8e000 */
[----:B------:R-:W-:Y:S01]  /*2ee0*/  @!P1 FMUL R60, R60, 0.5 ;  /* 0x3f0000003c3c9820 */ /* 0x000fe20000400000 */
[----:B------:R-:W2:Y:S01]  /*2ef0*/  MUFU.EX2 R36, R36 ;  /* 0x0000002400247308 */ /* 0x000ea20000000800 */
[----:B---3--:R-:W-:Y:S01]  /*2f00*/  @!P3 FMUL R32, R32, R32 ;  /* 0x000000202020b220 */ /* 0x008fe20000400000 */
[----:B------:R-:W-:-:S06]  /*2f10*/  FSETP.GEU.AND P3, PT, R58, -126, PT ;  /* 0xc2fc00003a00780b */ /* 0x000fcc0003f6e000 */
[----:B------:R-:W-:Y:S01]  /*2f20*/  @!P4 FMUL R57, R57, 0.5 ;  /* 0x3f0000003939c820 */ /* 0x000fe20000400000 */
[----:B-1----:R-:W-:Y:S01]  /*2f30*/  @!P2 FMUL R37, R37, R37 ;  /* 0x000000252525a220 */ /* 0x002fe20000400000 */
[----:B------:R-:W-:Y:S01]  /*2f40*/  FSETP.GEU.AND P2, PT, R48, -126, PT ;  /* 0xc2fc00003000780b */ /* 0x000fe20003f4e000 */
[----:B------:R-:W1:Y:S04]  /*2f50*/  MUFU.EX2 R41, R40 ;  /* 0x0000002800297308 */ /* 0x000e680000000800 */
[----:B------:R-:W-:Y:S01]  /*2f60*/  @!P3 FMUL R58, R58, 0.5 ;  /* 0x3f0000003a3ab820 */ /* 0x000fe20000400000 */
[----:B----4-:R-:W-:Y:S01]  /*2f70*/  FMNMX R117, R17, R24, !PT ;  /* 0x0000001811757209 */ /* 0x010fe20007800000 */
[----:B--2---:R-:W-:Y:S01]  /*2f80*/  @!P5 FMUL R36, R36, R36 ;  /* 0x000000242424d220 */ /* 0x004fe20000400000 */
[----:B------:R-:W-:Y:S01]  /*2f90*/  FFMA R17, R49, UR6, -R59 ;  /* 0x0000000631117c23 */ /* 0x000fe2000800083b */
[----:B------:R2:W3:Y:S01]  /*2fa0*/  MUFU.EX2 R44, R57 ;  /* 0x00000039002c7308 */ /* 0x0004e20000000800 */
[----:B------:R-:W-:-:S03]  /*2fb0*/  FSETP.NEU.AND P5, PT, R117, -INF , PT ;  /* 0xff8000007500780b */ /* 0x000fc60003fad000 */
[----:B------:R-:W-:Y:S01]  /*2fc0*/  @!P2 FMUL R48, R48, 0.5 ;  /* 0x3f0000003030a820 */ /* 0x000fe20000400000 */
[----:B------:R-:W-:Y:S02]  /*2fd0*/  FSEL R24, R117, RZ, P5 ;  /* 0x000000ff75187208 */ /* 0x000fe40002800000 */
[----:B------:R-:W-:Y:S01]  /*2fe0*/  FSETP.GEU.AND P5, PT, R17, -126, PT ;  /* 0xc2fc00001100780b */ /* 0x000fe20003fae000 */
[----:B------:R-:W4:Y:S01]  /*2ff0*/  MUFU.EX2 R60, R60 ;  /* 0x0000003c003c7308 */ /* 0x000f220000000800 */
[----:B-1----:R-:W-:Y:S01]  /*3000*/  @!P6 FMUL R41, R41, R41 ;  /* 0x000000292929e220 */ /* 0x002fe20000400000 */
[----:B------:R-:W-:Y:S01]  /*3010*/  FMUL R24, R24, UR6 ;  /* 0x0000000618187c20 */ /* 0x000fe20008400000 */
[----:B------:R-:W-:-:S03]  /*3020*/  FSETP.GEU.AND P6, PT, R52, -126, PT ;  /* 0xc2fc00003400780b */ /* 0x000fc60003fce000 */
[--C-:B--2---:R-:W-:Y:S01]  /*3030*/  FFMA R57, R27, UR6, -R24.reuse ;  /* 0x000000061b397c23 */ /* 0x104fe20008000818 */
[--C-:B------:R-:W-:Y:S01]  /*3040*/  FFMA R26, R26, UR6, -R24.reuse ;  /* 0x000000061a1a7c23 */ /* 0x100fe20008000818 */
[----:B------:R-:W1:Y:S01]  /*3050*/  MUFU.EX2 R45, R58 ;  /* 0x0000003a002d7308 */ /* 0x000e620000000800 */
[--C-:B------:R-:W-:Y:S01]  /*3060*/  FFMA R30, R30, UR6, -R24.reuse ;  /* 0x000000061e1e7c23 */ /* 0x100fe20008000818 */
[----:B---3--:R-:W-:Y:S01]  /*3070*/  @!P4 FMUL R44, R44, R44 ;  /* 0x0000002c2c2cc220 */ /* 0x008fe20000400000 */
[----:B------:R-:W-:Y:S01]  /*3080*/  FSETP.GEU.AND P4, PT, R53, -126, PT ;  /* 0xc2fc00003500780b */ /* 0x000fe20003f8e000 */
[----:B------:R-:W-:Y:S01]  /*3090*/  @!P5 FMUL R17, R17, 0.5 ;  /* 0x3f0000001111d820 */ /* 0x000fe20000400000 */
[--C-:B------:R-:W-:Y:S01]  /*30a0*/  FFMA R34, R34, UR6, -R24.reuse ;  /* 0x0000000622227c23 */ /* 0x100fe20008000818 */
[--C-:B------:R-:W-:Y:S01]  /*30b0*/  FFMA R38, R38, UR6, -R24.reuse ;  /* 0x0000000626267c23 */ /* 0x100fe20008000818 */
[----:B------:R-:W-:Y:S01]  /*30c0*/  FFMA R51, R51, UR6, -R24 ;  /* 0x0000000633337c23 */ /* 0x000fe20008000818 */
[----:B------:R-:W2:Y:S01]  /*30d0*/  MUFU.EX2 R49, R48 ;  /* 0x0000003000317308 */ /* 0x000ea20000000800 */
[----:B----4-:R-:W-:Y:S01]  /*30e0*/  @!P1 FMUL R60, R60, R60 ;  /* 0x0000003c3c3c9220 */ /* 0x010fe20000400000 */
[----:B------:R-:W-:Y:S01]  /*30f0*/  FSETP.GEU.AND P1, PT, R57, -126, PT ;  /* 0xc2fc00003900780b */ /* 0x000fe20003f2e000 */
[----:B------:R-:W-:-:S05]  /*3100*/  @!P6 FMUL R52, R52, 0.5 ;  /* 0x3f0000003434e820 */ /* 0x000fca0000400000 */
[----:B------:R3:W4:Y:S01]  /*3110*/  MUFU.EX2 R40, R17 ;  /* 0x0000001100287308 */ /* 0x0007220000000800 */
[----:B-1----:R-:W-:Y:S01]  /*3120*/  @!P3 FMUL R45, R45, R45 ;  /* 0x0000002d2d2db220 */ /* 0x002fe20000400000 */
[----:B------:R-:W-:Y:S01]  /*3130*/  FSETP.GEU.AND P3, PT, R26, -126, PT ;  /* 0xc2fc00001a00780b */ /* 0x000fe20003f6e000 */
[----:B------:R-:W-:-:S04]  /*3140*/  @!P4 FMUL R53, R53, 0.5 ;  /* 0x3f0000003535c820 */ /* 0x000fc80000400000 */
[----:B------:R-:W-:Y:S01]  /*3150*/  @!P1 FMUL R57, R57, 0.5 ;  /* 0x3f00000039399820 */ /* 0x000fe20000400000 */
[----:B------:R-:W1:Y:S01]  /*3160*/  MUFU.EX2 R27, R52 ;  /* 0x00000034001b7308 */ /* 0x000e620000000800 */
[----:B---3--:R-:W-:Y:S01]  /*3170*/  FFMA R17, R31, UR6, -R24 ;  /* 0x000000061f117c23 */ /* 0x008fe20008000818 */
[----:B--2---:R-:W-:Y:S01]  /*3180*/  @!P2 FMUL R49, R49, R49 ;  /* 0x000000313131a220 */ /* 0x004fe20000400000 */
[----:B------:R-:W-:-:S03]  /*3190*/  FSETP.GEU.AND P2, PT, R30, -126, PT ;  /* 0xc2fc00001e00780b */ /* 0x000fc60003f4e000 */
[----:B------:R-:W-:Y:S01]  /*31a0*/  FADD R66, R32, R49 ;  /* 0x0000003120427221 */ /* 0x000fe20000000000 */
[----:B------:R-:W-:Y:S01]  /*31b0*/  @!P3 FMUL R26, R26, 0.5 ;  /* 0x3f0000001a1ab820 */ /* 0x000fe20000400000 */
[----:B------:R2:W3:Y:S01]  /*31c0*/  MUFU.EX2 R48, R53 ;  /* 0x0000003500307308 */ /* 0x0004e20000000800 */
[----:B----4-:R-:W-:Y:S01]  /*31d0*/  @!P5 FMUL R40, R40, R40 ;  /* 0x000000282828d220 */ /* 0x010fe20000400000 */
[----:B------:R-:W-:-:S06]  /*31e0*/  FSETP.GEU.AND P5, PT, R17, -126, PT ;  /* 0xc2fc00001100780b */ /* 0x000fcc0003fae000 */
[----:B------:R-:W-:Y:S01]  /*31f0*/  @!P2 FMUL R30, R30, 0.5 ;  /* 0x3f0000001e1ea820 */ /* 0x000fe20000400000 */
[----:B------:R4:W5:Y:S01]  /*3200*/  MUFU.EX2 R52, R57 ;  /* 0x0000003900347308 */ /* 0x0009620000000800 */
[----:B--2---:R-:W-:Y:S01]  /*3210*/  FFMA R53, R35, UR6, -R24 ;  /* 0x0000000623357c23 */ /* 0x004fe20008000818 */
[----:B-1----:R-:W-:Y:S01]  /*3220*/  @!P6 FMUL R27, R27, R27 ;  /* 0x0000001b1b1be220 */ /* 0x002fe20000400000 */
[----:B------:R-:W-:-:S03]  /*3230*/  FSETP.GEU.AND P6, PT, R34, -126, PT ;  /* 0xc2fc00002200780b */ /* 0x000fc60003fce000 */
[----:B------:R-:W-:Y:S01]  /*3240*/  @!P5 FMUL R17, R17, 0.5 ;  /* 0x3f0000001111d820 */ /* 0x000fe20000400000 */
[----:B------:R-:W-:Y:S01]  /*3250*/  FADD R59, R36, R27 ;  /* 0x0000001b243b7221 */ /* 0x000fe20000000000 */
[----:B------:R1:W2:Y:S01]  /*3260*/  MUFU.EX2 R31, R26 ;  /* 0x0000001a001f7308 */ /* 0x0002a20000000800 */
[----:B---3--:R-:W-:Y:S01]  /*3270*/  @!P4 FMUL R48, R48, R48 ;  /* 0x000000303030c220 */ /* 0x008fe20000400000 */
[----:B------:R-:W-:Y:S01]  /*3280*/  FSETP.GEU.AND P4, PT, R53, -126, PT ;  /* 0xc2fc00003500780b */ /* 0x000fe20003f8e000 */
[----:B----4-:R-:W-:Y:S02]  /*3290*/  FADD R57, R33, R40 ;  /* 0x0000002821397221 */ /* 0x010fe40000000000 */
[----:B------:R-:W-:-:S03]  /*32a0*/  FADD R61, R37, R48 ;  /* 0x00000030253d7221 */ /* 0x000fc60000000000 */
[----:B------:R3:W4:Y:S01]  /*32b0*/  MUFU.EX2 R35, R30 ;  /* 0x0000001e00237308 */ /* 0x0007220000000800 */
[----:B-1----:R-:W-:Y:S01]  /*32c0*/  FFMA R26, R39, UR6, -R24 ;  /* 0x00000006271a7c23 */ /* 0x002fe20008000818 */
[----:B-----5:R-:W-:Y:S01]  /*32d0*/  @!P1 FMUL R52, R52, R52 ;  /* 0x0000003434349220 */ /* 0x020fe20000400000 */
[----:B------:R-:W-:-:S03]  /*32e0*/  @!P6 FMUL R34, R34, 0.5 ;  /* 0x3f0000002222e820 */ /* 0x000fc60000400000 */
[----:B------:R-:W-:Y:S01]  /*32f0*/  FSETP.GEU.AND P1, PT, R26, -126, PT ;  /* 0xc2fc00001a00780b */ /* 0x000fe20003f2e000 */
[----:B------:R-:W-:Y:S01]  /*3300*/  @!P4 FMUL R53, R53, 0.5 ;  /* 0x3f0000003535c820 */ /* 0x000fe20000400000 */
[----:B------:R1:W5:Y:S01]  /*3310*/  MUFU.EX2 R58, R17 ;  /* 0x00000011003a7308 */ /* 0x0003620000000800 */
[----:B---3--:R-:W-:Y:S01]  /*3320*/  FFMA R30, R42, UR6, -R24 ;  /* 0x000000062a1e7c23 */ /* 0x008fe20008000818 */
[----:B--2---:R-:W-:Y:S01]  /*3330*/  @!P3 FMUL R31, R31, R31 ;  /* 0x0000001f1f1fb220 */ /* 0x004fe20000400000 */
[----:B------:R-:W-:-:S05]  /*3340*/  FSETP.GEU.AND P3, PT, R38, -126, PT ;  /* 0xc2fc00002600780b */ /* 0x000fca0003f6e000 */
[----:B------:R2:W3:Y:S01]  /*3350*/  MUFU.EX2 R39, R34 ;  /* 0x0000002200277308 */ /* 0x0004e20000000800 */
[----:B-1----:R-:W-:Y:S01]  /*3360*/  FFMA R17, R43, UR6, -R24 ;  /* 0x000000062b117c23 */ /* 0x002fe20008000818 */
[----:B----4-:R-:W-:Y:S01]  /*3370*/  @!P2 FMUL R35, R35, R35 ;  /* 0x000000232323a220 */ /* 0x010fe20000400000 */
[----:B------:R-:W-:Y:S01]  /*3380*/  FSETP.GEU.AND P2, PT, R30, -126, PT ;  /* 0xc2fc00001e00780b */ /* 0x000fe20003f4e000 */
[----:B------:R-:W-:-:S04]  /*3390*/  @!P1 FMUL R26, R26, 0.5 ;  /* 0x3f0000001a1a9820 */ /* 0x000fc80000400000 */
[----:B------:R-:W-:Y:S01]  /*33a0*/  @!P3 FMUL R38, R38, 0.5 ;  /* 0x3f0000002626b820 */ /* 0x000fe20000400000 */
[----:B-----5:R-:W-:Y:S01]  /*33b0*/  @!P5 FMUL R58, R58, R58 ;  /* 0x0000003a3a3ad220 */ /* 0x020fe20000400000 */
[----:B------:R-:W-:Y:S01]  /*33c0*/  FSETP.GEU.AND P5, PT, R17, -126, PT ;  /* 0xc2fc00001100780b */ /* 0x000fe20003fae000 */
[----:B--2---:R-:W-:Y:S01]  /*33d0*/  FFMA R34, R46, UR6, -R24 ;  /* 0x000000062e227c23 */ /* 0x004fe20008000818 */
[----:B------:R1:W2:Y:S04]  /*33e0*/  MUFU.EX2 R42, R53 ;  /* 0x00000035002a7308 */ /* 0x0002a80000000800 */
[----:B------:R-:W-:Y:S01]  /*33f0*/  @!P2 FMUL R30, R30, 0.5 ;  /* 0x3f0000001e1ea820 */ /* 0x000fe20000400000 */
[----:B---3--:R-:W-:Y:S01]  /*3400*/  @!P6 FMUL R39, R39, R39 ;  /* 0x000000272727e220 */ /* 0x008fe20000400000 */
[----:B------:R-:W-:-:S02]  /*3410*/  FSETP.GEU.AND P6, PT, R34, -126, PT ;  /* 0xc2fc00002200780b */ /* 0x000fc40003fce000 */
[----:B------:R3:W4:Y:S01]  /*3420*/  MUFU.EX2 R46, R26 ;  /* 0x0000001a002e7308 */ /* 0x0007220000000800 */
[----:B-1----:R-:W-:Y:S02]  /*3430*/  FFMA R53, R47, UR6, -R24 ;  /* 0x000000062f357c23 */ /* 0x002fe40008000818 */
[----:B------:R-:W-:-:S05]  /*3440*/  @!P5 FMUL R17, R17, 0.5 ;  /* 0x3f0000001111d820 */ /* 0x000fca0000400000 */
[----:B------:R1:W5:Y:S01]  /*3450*/  MUFU.EX2 R43, R38 ;  /* 0x00000026002b7308 */ /* 0x0003620000000800 */
[----:B---3--:R-:W-:Y:S01]  /*3460*/  FFMA R26, R54, UR6, -R24 ;  /* 0x00000006361a7c23 */ /* 0x008fe20008000818 */
[----:B--2---:R-:W-:Y:S01]  /*3470*/  @!P4 FMUL R42, R42, R42 ;  /* 0x0000002a2a2ac220 */ /* 0x004fe20000400000 */
[----:B------:R-:W-:Y:S01]  /*3480*/  FSETP.GEU.AND P4, PT, R53, -126, PT ;  /* 0xc2fc00003500780b */ /* 0x000fe20003f8e000 */
[----:B------:R-:W-:-:S04]  /*3490*/  @!P6 FMUL R34, R34, 0.5 ;  /* 0x3f0000002222e820 */ /* 0x000fc80000400000 */
[----:B------:R2:W3:Y:S01]  /*34a0*/  MUFU.EX2 R62, R30 ;  /* 0x0000001e003e7308 */ /* 0x0004e20000000800 */
[--C-:B-1----:R-:W-:Y:S01]  /*34b0*/  FFMA R38, R50, UR6, -R24.reuse ;  /* 0x0000000632267c23 */ /* 0x102fe20008000818 */
[----:B------:R-:W-:Y:S01]  /*34c0*/  FFMA R24, R55, UR6, -R24 ;  /* 0x0000000637187c23 */ /* 0x000fe20008000818 */
[----:B----4-:R-:W-:Y:S01]  /*34d0*/  @!P1 FMUL R46, R46, R46 ;  /* 0x0000002e2e2e9220 */ /* 0x010fe20000400000 */
[----:B------:R-:W-:-:S04]  /*34e0*/  FSETP.GEU.AND P1, PT, R51, -126, PT ;  /* 0xc2fc00003300780b */ /* 0x000fc80003f2e000 */
[----:B------:R1:W4:Y:S01]  /*34f0*/  MUFU.EX2 R47, R17 ;  /* 0x00000011002f7308 */ /* 0x0003220000000800 */
[----:B-----5:R-:W-:Y:S01]  /*3500*/  @!P3 FMUL R43, R43, R43 ;  /* 0x0000002b2b2bb220 */ /* 0x020fe20000400000 */
[----:B------:R-:W-:Y:S01]  /*3510*/  FSETP.GEU.AND P3, PT, R38, -126, PT ;  /* 0xc2fc00002600780b */ /* 0x000fe20003f6e000 */
[----:B------:R-:W-:Y:S01]  /*3520*/  @!P4 FMUL R53, R53, 0.5 ;  /* 0x3f0000003535c820 */ /* 0x000fe20000400000 */
[----:B--2---:R-:W-:-:S04]  /*3530*/  FADD R30, R25, R44 ;  /* 0x0000002c191e7221 */ /* 0x004fc80000000000 */
[----:B------:R2:W5:Y:S01]  /*3540*/  MUFU.EX2 R50, R34 ;  /* 0x0000002200327308 */ /* 0x0005620000000800 */
[----:B---3--:R-:W-:Y:S01]  /*3550*/  @!P2 FMUL R62, R62, R62 ;  /* 0x0000003e3e3ea220 */ /* 0x008fe20000400000 */
[----:B------:R-:W-:Y:S01]  /*3560*/  FSETP.GEU.AND P2, PT, R26, -126, PT ;  /* 0xc2fc00001a00780b */ /* 0x000fe20003f4e000 */
[----:B------:R-:W-:Y:S01]  /*3570*/  @!P1 FMUL R51, R51, 0.5 ;  /* 0x3f00000033339820 */ /* 0x000fe20000400000 */
[----:B-1----:R-:W-:Y:S01]  /*3580*/  FADD R17, R56, R41 ;  /* 0x0000002938117221 */ /* 0x002fe20000000000 */
[----:B------:R-:W-:Y:S02]  /*3590*/  FADD R30, R30, R57 ;  /* 0x000000391e1e7221 */ /* 0x000fe40000000000 */
[----:B------:R-:W-:Y:S01]  /*35a0*/  @!P3 FMUL R38, R38, 0.5 ;  /* 0x3f0000002626b820 */ /* 0x000fe20000400000 */
[----:B------:R-:W1:Y:S01]  /*35b0*/  MUFU.EX2 R53, R53 ;  /* 0x0000003500357308 */ /* 0x000e620000000800 */
[----:B----4-:R-:W-:Y:S01]  /*35c0*/  @!P5 FMUL R47, R47, R47 ;  /* 0x0000002f2f2fd220 */ /* 0x010fe20000400000 */
[----:B------:R-:W-:Y:S01]  /*35d0*/  FSETP.GEU.AND P5, PT, R24, -126, PT ;  /* 0xc2fc00001800780b */ /* 0x000fe20003fae000 */
[----:B--2---:R-:W-:Y:S01]  /*35e0*/  FADD R34, R28, R45 ;  /* 0x0000002d1c227221 */ /* 0x004fe20000000000 */
[----:B------:R-:W-:-:S03]  /*35f0*/  FADD R17, R17, R66 ;  /* 0x0000004211117221 */ /* 0x000fc60000000000 */
[----:B------:R-:W-:Y:S01]  /*3600*/  @!P2 FMUL R26, R26, 0.5 ;  /* 0x3f0000001a1aa820 */ /* 0x000fe20000400000 */
[----:B------:R2:W3:Y:S01]  /*3610*/  MUFU.EX2 R54, R38 ;  /* 0x0000002600367308 */ /* 0x0004e20000000800 */
[----:B-----5:R-:W-:Y:S01]  /*3620*/  @!P6 FMUL R50, R50, R50 ;  /* 0x000000323232e220 */ /* 0x020fe20000400000 */
[----:B------:R-:W-:-:S04]  /*3630*/  FADD R34, R34, R59 ;  /* 0x0000003b22227221 */ /* 0x000fc80000000000 */
[----:B------:R-:W-:Y:S01]  /*3640*/  FADD R17, R17, R34 ;  /* 0x0000002211117221 */ /* 0x000fe20000000000 */
[----:B------:R-:W-:Y:S01]  /*3650*/  @!P5 FMUL R24, R24, 0.5 ;  /* 0x3f0000001818d820 */ /* 0x000fe20000400000 */
[----:B------:R-:W4:Y:S01]  /*3660*/  MUFU.EX2 R51, R51 ;  /* 0x0000003300337308 */ /* 0x000f220000000800 */
[----:B--2---:R-:W-:Y:S01]  /*3670*/  FADD R38, R29, R60 ;  /* 0x0000003c1d267221 */ /* 0x004fe20000000000 */
[----:B-1----:R-:W-:Y:S01]  /*3680*/  @!P4 FMUL R53, R53, R53 ;  /* 0x000000353535c220 */ /* 0x002fe20000400000 */
[----:B------:R-:W-:Y:S02]  /*3690*/  F2FP.F16.F32.PACK_AB R34, R60, R45 ;  /* 0x0000002d3c22723e */ /* 0x000fe400000000ff */
[----:B------:R-:W-:Y:S01]  /*36a0*/  FADD R61, R38, R61 ;  /* 0x0000003d263d7221 */ /* 0x000fe20000000000 */
[----:B------:R-:W-:Y:S01]  /*36b0*/  FADD R38, R35, R50 ;  /* 0x0000003223267221 */ /* 0x000fe20000000000 */
[----:B------:R-:W-:Y:S01]  /*36c0*/  FADD R57, R58, R53 ;  /* 0x000000353a397221 */ /* 0x000fe20000000000 */
[----:B------:R1:W2:Y:S01]  /*36d0*/  MUFU.EX2 R64, R26 ;  /* 0x0000001a00407308 */ /* 0x0002a20000000800 */
[----:B---3--:R-:W-:Y:S01]  /*36e0*/  @!P3 FMUL R54, R54, R54 ;  /* 0x000000363636b220 */ /* 0x008fe20000400000 */
[----:B------:R-:W-:-:S03]  /*36f0*/  FADD R30, R30, R61 ;  /* 0x0000003d1e1e7221 */ /* 0x000fc60000000000 */
[----:B------:R-:W-:Y:S01]  /*3700*/  FADD R59, R39, R54 ;  /* 0x00000036273b7221 */ /* 0x000fe20000000000 */
[----:B------:R-:W-:Y:S01]  /*3710*/  FADD R112, R17, R30 ;  /* 0x0000001e11707221 */ /* 0x000fe20000000000 */
[----:B------:R-:W-:Y:S01]  /*3720*/  F2FP.F16.F32.PACK_AB R30, R37, R36 ;  /* 0x00000024251e723e */ /* 0x000fe200000000ff */
[----:B------:R3:W5:Y:S01]  /*3730*/  MUFU.EX2 R55, R24 ;  /* 0x0000001800377308 */ /* 0x0007620000000800 */
[----:B----4-:R-:W-:Y:S01]  /*3740*/  @!P1 FMUL R51, R51, R51 ;  /* 0x0000003333339220 */ /* 0x010fe20000400000 */
[----:B-1----:R-:W-:Y:S01]  /*3750*/  FADD R26, R52, R47 ;  /* 0x0000002f341a7221 */ /* 0x002fe20000000000 */
[----:B------:R-:W-:Y:S02]  /*3760*/  F2FP.F16.F32.PACK_AB R36, R40, R49 ;  /* 0x000000312824723e */ /* 0x000fe400000000ff */
[----:B------:R-:W-:Y:S01]  /*3770*/  FADD R63, R42, R51 ;  /* 0x000000332a3f7221 */ /* 0x000fe20000000000 */
[----:B------:R-:W-:Y:S01]  /*3780*/  F2FP.F16.F32.PACK_AB R37, R51, R54 ;  /* 0x000000363325723e */ /* 0x000fe200000000ff */
[----:B--2---:R-:W-:Y:S01]  /*3790*/  @!P2 FMUL R64, R64, R64 ;  /* 0x000000404040a220 */ /* 0x004fe20000400000 */
[----:B---3--:R-:W-:Y:S01]  /*37a0*/  FADD R24, R31, R62 ;  /* 0x0000003e1f187221 */ /* 0x008fe20000000000 */
[----:B------:R-:W-:-:S02]  /*37b0*/  FADD R26, R26, R63 ;  /* 0x0000003f1a1a7221 */ /* 0x000fc40000000000 */
[----:B------:R-:W-:Y:S01]  /*37c0*/  FADD R65, R43, R64 ;  /* 0x000000402b417221 */ /* 0x000fe20000000000 */
[----:B------:R-:W-:Y:S01]  /*37d0*/  FADD R24, R24, R59 ;  /* 0x0000003b18187221 */ /* 0x000fe20000000000 */
[----:B-----5:R-:W-:Y:S02]  /*37e0*/  @!P5 FMUL R55, R55, R55 ;  /* 0x000000373737d220 */ /* 0x020fe40000400000 */
[----:B------:R-:W-:Y:S01]  /*37f0*/  FADD R65, R38, R65 ;  /* 0x0000004126417221 */ /* 0x000fe20000000000 */
[----:B------:R-:W-:Y:S01]  /*3800*/  F2FP.F16.F32.PACK_AB R38, R48, R27 ;  /* 0x0000001b3026723e */ /* 0x000fe200000000ff */
[----:B------:R-:W-:Y:S02]  /*3810*/  FADD R66, R46, R55 ;  /* 0x000000372e427221 */ /* 0x000fe40000000000 */
[----:B------:R-:W-:Y:S01]  /*3820*/  FADD R65, R24, R65 ;  /* 0x0000004118417221 */ /* 0x000fe20000000000 */
[----:B------:R-:W-:Y:S01]  /*3830*/  F2FP.F16.F32.PACK_AB R24, R25, R56 ;  /* 0x000000381918723e */ /* 0x000fe200000000ff */
[----:B------:R-:W-:Y:S01]  /*3840*/  FADD R57, R57, R66 ;  /* 0x0000004239397221 */ /* 0x000fe20000000000 */
[----:B------:R-:W-:-:S02]  /*3850*/  F2FP.F16.F32.PACK_AB R25, R52, R31 ;  /* 0x0000001f3419723e */ /* 0x000fc400000000ff */
[----:B------:R-:W-:Y:S01]  /*3860*/  F2FP.F16.F32.PACK_AB R27, R58, R35 ;  /* 0x000000233a1b723e */ /* 0x000fe200000000ff */
[----:B------:R-:W-:Y:S01]  /*3870*/  FADD R26, R26, R57 ;  /* 0x000000391a1a7221 */ /* 0x000fe20000000000 */
[----:B------:R-:W-:Y:S02]  /*3880*/  F2FP.F16.F32.PACK_AB R31, R46, R43 ;  /* 0x0000002b2e1f723e */ /* 0x000fe400000000ff */
[----:B------:R-:W-:Y:S01]  /*3890*/  F2FP.F16.F32.PACK_AB R35, R53, R50 ;  /* 0x000000323523723e */ /* 0x000fe200000000ff */
[----:B------:R-:W-:Y:S01]  /*38a0*/  FADD R17, R65, R26 ;  /* 0x0000001a41117221 */ /* 0x000fe20000000000 */
[----:B------:R-:W-:Y:S02]  /*38b0*/  F2FP.F16.F32.PACK_AB R26, R29, R28 ;  /* 0x0000001c1d1a723e */ /* 0x000fe400000000ff */
[----:B------:R-:W-:Y:S02]  /*38c0*/  F2FP.F16.F32.PACK_AB R28, R33, R32 ;  /* 0x00000020211c723e */ /* 0x000fe400000000ff */
[----:B------:R-:W-:-:S02]  /*38d0*/  F2FP.F16.F32.PACK_AB R32, R44, R41 ;  /* 0x000000292c20723e */ /* 0x000fc400000000ff */
[----:B------:R-:W-:Y:S02]  /*38e0*/  F2FP.F16.F32.PACK_AB R29, R42, R39 ;  /* 0x000000272a1d723e */ /* 0x000fe400000000ff */
[----:B------:R-:W-:Y:S02]  /*38f0*/  F2FP.F16.F32.PACK_AB R33, R47, R62 ;  /* 0x0000003e2f21723e */ /* 0x000fe400000000ff */
[----:B------:R-:W-:Y:S02]  /*3900*/  F2FP.F16.F32.PACK_AB R39, R55, R64 ;  /* 0x000000403727723e */ /* 0x000fe400000000ff */
[----:B------:R-:W-:-:S07]  /*3910*/  SHF.L.U32 R41, RZ, 0x1f, RZ ;  /* 0x0000001fff297819 */ /* 0x000fce00000006ff */
.L_x_23:
[----:B-1----:R1:W2:Y:S02]  /*3920*/  SYNCS.PHASECHK.TRANS64.TRYWAIT P1, [R2+URZ+0x11808], R41 ;  /* 0x01180829020075a7 */ /* 0x0022a4000802017f */
[----:B--2---:R-:W-:Y:S05]  /*3930*/  @!P1 NANOSLEEP.SYNCS 0x989680 ;  /* 0x009896800000995d */ /* 0x004fea0003900000 */
[----:B------:R-:W2:Y:S02]  /*3940*/  @!P1 SYNCS.PHASECHK.TRANS64 P1, [R2+URZ+0x11808], R41 ;  /* 0x01180829020095a7 */ /* 0x000ea4000802007f */
[----:B--2---:R-:W-:Y:S05]  /*3950*/  @!P1 BRA `(.L_x_23) ;  /* 0xfffffffc00f09947 */ /* 0x004fea000383ffff */
[----:B------:R-:W-:Y:S01]  /*3960*/  UIADD3 UR6, UR15, 0x380, URZ ;  /* 0x000003800f067890 */ /* 0x000fe2000fffe03f */
[----:B------:R-:W-:Y:S01]  /*3970*/  WARPGROUP.ARRIVE ;  /* 0x00000000000079c5 */ /* 0x000fe20000000000 */
[----:B------:R-:W-:Y:S01]  /*3980*/  UMOV UR7, 0xc0000010 ;  /* 0xc000001000077882 */ /* 0x000fe20000000000 */
[----:B------:R-:W-:Y:S01]  /*3990*/  UIADD3 UR8, UR15, 0x400, URZ ;  /* 0x000004000f087890 */ /* 0x000fe2000fffe03f */
[----:B------:R-:W-:Y:S01]  /*39a0*/  ISETP.GE.AND P1, PT, R118, 0x3, PT ;  /* 0x000000037600780c */ /* 0x000fe20003f26270 */
[----:B------:R-:W-:Y:S01]  /*39b0*/  UMOV UR19, 0xc0000010 ;  /* 0xc000001000137882 */ /* 0x000fe20000000000 */
[----:B------:R-:W-:Y:S01]  /*39c0*/  UIADD3 UR10, UR15, 0x480, URZ ;  /* 0x000004800f0a7890 */ /* 0x000fe2000fffe03f */
[----:B------:R-:W-:Y:S01]  /*39d0*/  VIADD R113, R2, 0x11820 ;  /* 0x0001182002717836 */ /* 0x000fe20000000000 */
[----:B------:R-:W-:Y:S01]  /*39e0*/  UMOV UR11, 0xc0000010 ;  /* 0xc0000010000b7882 */ /* 0x000fe20000000000 */
[----:B------:R-:W-:Y:S01]  /*39f0*/  HGMMA.64x16x16.F32 R104, R24, gdesc[UR4].tnspB, RZ, !UPT, gsb0 ;  /* 0x4020000418687df0 */ /* 0x000fe2000c0008ff */
[----:B------:R-:W-:Y:S01]  /*3a00*/  UMOV UR18, UR8 ;  /* 0x0000000800127c82 */ /* 0x000fe20008000000 */
[----:B------:R-:W-:Y:S01]  /*3a10*/  UIADD3 UR12, UR15, 0x500, URZ ;  /* 0x000005000f0c7890 */ /* 0x000fe2000fffe03f */
[----:B------:R-:W-:Y:S01]  /*3a20*/  VIADD R114, R114, 0x40 ;  /* 0x0000004072727836 */ /* 0x000fe20000000000 */
[----:B------:R-:W-:Y:S01]  /*3a30*/  UIADD3 UR6, UR15, 0x580, URZ ;  /* 0x000005800f067890 */ /* 0x000fe2000fffe03f */
[----:B------:R-:W-:Y:S01]  /*3a40*/  IADD3 R118, R118, -0x1, RZ ;  /* 0xffffffff76767810 */ /* 0x000fe20007ffe0ff */
[----:B------:R-:W-:Y:S01]  /*3a50*/  UMOV UR7, 0xc0000010 ;  /* 0xc000001000077882 */ /* 0x000fe20000000000 */
[----:B------:R-:W-:Y:S01]  /*3a60*/  UIADD3 UR8, UR15, 0x600, URZ ;  /* 0x000006000f087890 */ /* 0x000fe2000fffe03f */
[----:B------:R-:W-:-:S02]  /*3a70*/  WARPGROUP.DEPBAR.LE gsb0, 0x0 ;  /* 0x00008000000079c5 */ /* 0x000fc40000010000 */
[----:B------:R-:W-:-:S06]  /*3a80*/  WARPGROUP.ARRIVE ;  /* 0x00000000000079c5 */ /* 0x000fcc0000000000 */
[----:B------:R-:W-:Y:S01]  /*3a90*/  HGMMA.64x16x16.F32 R96, R24, gdesc[UR16].tnspB, RZ, !UPT, gsb0 ;  /* 0x4020001018607df0 */ /* 0x000fe2000c0008ff */
[----:B------:R-:W-:Y:S01]  /*3aa0*/  UMOV UR18, UR12 ;  /* 0x0000000c00127c82 */ /* 0x000fe20008000000 */
[----:B------:R-:W-:Y:S01]  /*3ab0*/  UMOV UR19, 0xc0000010 ;  /* 0xc000001000137882 */ /* 0x000fe20000000000 */
[----:B------:R-:W-:Y:S01]  /*3ac0*/  UIADD3 UR12, UR15, 0x520, URZ ;  /* 0x000005200f0c7890 */ /* 0x000fe2000fffe03f */
[----:B------:R-:W-:Y:S02]  /*3ad0*/  WARPGROUP.DEPBAR.LE gsb0, 0x0 ;  /* 0x00008000000079c5 */ /* 0x000fe40000010000 */
[----:B------:R-:W-:-:S06]  /*3ae0*/  WARPGROUP.ARRIVE ;  /* 0x00000000000079c5 */ /* 0x000fcc0000000000 */
[----:B------:R-:W-:Y:S01]  /*3af0*/  HGMMA.64x16x16.F32 R88, R24, gdesc[UR8].tnspB, RZ, !UPT, gsb0 ;  /* 0x4020000818587df0 */ /* 0x000fe2000c0008ff */
[----:B------:R-:W-:Y:S01]  /*3b00*/  UIADD3 UR10, UR15, 0x680, URZ ;  /* 0x000006800f0a7890 */ /* 0x000fe2000fffe03f */
[----:B------:R-:W-:Y:S01]  /*3b10*/  UMOV UR11, 0xc0000010 ;  /* 0xc0000010000b7882 */ /* 0x000fe20000000000 */
[----:B------:R-:W-:Y:S02]  /*3b20*/  WARPGROUP.DEPBAR.LE gsb0, 0x0 ;  /* 0x00008000000079c5 */ /* 0x000fe40000010000 */
[----:B------:R-:W-:-:S06]  /*3b30*/  WARPGROUP.ARRIVE ;  /* 0x00000000000079c5 */ /* 0x000fcc0000000000 */
[----:B------:R-:W-:Y:S01]  /*3b40*/  HGMMA.64x16x16.F32 R80, R24, gdesc[UR16].tnspB, RZ, !UPT, gsb0 ;  /* 0x4020001018507df0 */ /* 0x000fe2000c0008ff */
[----:B------:R-:W-:Y:S02]  /*3b50*/  UMOV UR19, 0xc0000010 ;  /* 0xc000001000137882 */ /* 0x000fe40000000000 */
[----:B------:R-:W-:Y:S02]  /*3b60*/  WARPGROUP.DEPBAR.LE gsb0, 0x0 ;  /* 0x00008000000079c5 */ /* 0x000fe40000010000 */
[----:B------:R-:W-:-:S06]  /*3b70*/  WARPGROUP.ARRIVE ;  /* 0x00000000000079c5 */ /* 0x000fcc0000000000 */
[----:B------:R-:W-:Y:S01]  /*3b80*/  HGMMA.64x16x16.F32 R72, R24, gdesc[UR4].tnspB, RZ, !UPT, gsb0 ;  /* 0x4020000418487df0 */ /* 0x000fe2000c0008ff */
[----:B------:R-:W-:Y:S01]  /*3b90*/  UMOV UR6, UR8 ;  /* 0x0000000800067c82 */ /* 0x000fe20008000000 */
[----:B------:R-:W-:Y:S01]  /*3ba0*/  UMOV UR7, 0xc0000010 ;  /* 0xc000001000077882 */ /* 0x000fe20000000000 */
[----:B------:R-:W-:-:S07]  /*3bb0*/  UIADD3 UR8, UR15, 0x420, URZ ;  /* 0x000004200f087890 */ /* 0x000fce000fffe03f */
[----:B------:R-:W-:Y:S01]  /*3bc0*/  UMOV UR18, UR8 ;  /* 0x0000000800127c82 */ /* 0x000fe20008000000 */
        /* <DEDUP_REMOVED lines=9> */
[----:B------:R-:W-:Y:S01]  /*3c60*/  UIADD3 UR10, UR15, 0x4a0, URZ ;  /* 0x000004a00f0a7890 */ /* 0x000fe2000fffe03f */
[----:B------:R-:W-:Y:S01]  /*3c70*/  UMOV UR11, 0xc0000010 ;  /* 0xc0000010000b7882 */ /* 0x000fe20000000000 */
[----:B------:R-:W-:Y:S02]  /*3c80*/  WARPGROUP.DEPBAR.LE gsb0, 0x0 ;  /* 0x00008000000079c5 */ /* 0x000fe40000010000 */
[----:B------:R-:W-:Y:S01]  /*3c90*/  WARPGROUP.ARRIVE ;  /* 0x00000000000079c5 */ /* 0x000fe20000000000 */
[----:B------:R-:W-:-:S05]  /*3ca0*/  PRMT R24, RZ, 0x654, R113 ;  /* 0x00000654ff187816 */ /* 0x000fca0000000071 */
[----:B------:R-:W-:Y:S01]  /*3cb0*/  HGMMA.64x16x16.F32 R104, R28, gdesc[UR4].tnspB, R104, gsb0 ;  /* 0x402000041c687df0 */ /* 0x000fe20008000868 */
[----:B------:R-:W-:Y:S01]  /*3cc0*/  UIADD3 UR6, UR15, 0x5a0, URZ ;  /* 0x000005a00f067890 */ /* 0x000fe2000fffe03f */
[----:B------:R-:W-:Y:S01]  /*3cd0*/  UMOV UR7, 0xc0000010 ;  /* 0xc000001000077882 */ /* 0x000fe20000000000 */
[----:B------:R-:W-:Y:S02]  /*3ce0*/  WARPGROUP.DEPBAR.LE gsb0, 0x0 ;  /* 0x00008000000079c5 */ /* 0x000fe40000010000 */
[----:B------:R-:W-:-:S06]  /*3cf0*/  WARPGROUP.ARRIVE ;  /* 0x00000000000079c5 */ /* 0x000fcc0000000000 */
[----:B------:R-:W-:Y:S01]  /*3d00*/  HGMMA.64x16x16.F32 R96, R28, gdesc[UR16].tnspB, R96, gsb0 ;  /* 0x402000101c607df0 */ /* 0x000fe20008000860 */
[----:B------:R-:W-:Y:S01]  /*3d10*/  UMOV UR18, UR12 ;  /* 0x0000000c00127c82 */ /* 0x000fe20008000000 */
[----:B------:R-:W-:Y:S01]  /*3d20*/  UMOV UR19, 0xc0000010 ;  /* 0xc000001000137882 */ /* 0x000fe20000000000 */
[----:B------:R-:W-:Y:S01]  /*3d30*/  UIADD3 UR12, UR15, 0x540, URZ ;  /* 0x000005400f0c7890 */ /* 0x000fe2000fffe03f */
[----:B------:R-:W-:Y:S02]  /*3d40*/  WARPGROUP.DEPBAR.LE gsb0, 0x0 ;  /* 0x00008000000079c5 */ /* 0x000fe40000010000 */
[----:B------:R-:W-:-:S06]  /*3d50*/  WARPGROUP.ARRIVE ;  /* 0x00000000000079c5 */ /* 0x000fcc0000000000 */
[----:B------:R-:W-:Y:S01]  /*3d60*/  HGMMA.64x16x16.F32 R88, R28, gdesc[UR8].tnspB, R88, gsb0 ;  /* 0x402000081c587df0 */ /* 0x000fe20008000858 */
[----:B------:R-:W-:Y:S01]  /*3d70*/  UIADD3 UR10, UR15, 0x6a0, URZ ;  /* 0x000006a00f0a7890 */ /* 0x000fe2000fffe03f */
[----:B------:R-:W-:Y:S01]  /*3d80*/  UMOV UR11, 0xc0000010 ;  /* 0xc0000010000b7882 */ /* 0x000fe20000000000 */
[----:B------:R-:W-:Y:S02]  /*3d90*/  WARPGROUP.DEPBAR.LE gsb0, 0x0 ;  /* 0x00008000000079c5 */ /* 0x000fe40000010000 */
[----:B------:R-:W-:-:S06]  /*3da0*/  WARPGROUP.ARRIVE ;  /* 0x00000000000079c5 */ /* 0x000fcc0000000000 */
[----:B------:R-:W-:Y:S01]  /*3db0*/  HGMMA.64x16x16.F32 R80, R28, gdesc[UR16].tnspB, R80, gsb0 ;  /* 0x402000101c507df0 */ /* 0x000fe20008000850 */
[----:B------:R-:W-:Y:S02]  /*3dc0*/  UMOV UR19, 0xc0000010 ;  /* 0xc000001000137882 */ /* 0x000fe40000000000 */
[----:B------:R-:W-:Y:S02]  /*3dd0*/  WARPGROUP.DEPBAR.LE gsb0, 0x0 ;  /* 0x00008000000079c5 */ /* 0x000fe40000010000 */
[----:B------:R-:W-:-:S06]  /*3de0*/  WARPGROUP.ARRIVE ;  /* 0x00000000000079c5 */ /* 0x000fcc0000000000 */
[----:B------:R-:W-:Y:S01]  /*3df0*/  HGMMA.64x16x16.F32 R72, R28, gdesc[UR4].tnspB, R72, gsb0 ;  /* 0x402000041c487df0 */ /* 0x000fe20008000848 */
[----:B------:R-:W-:Y:S01]  /*3e00*/  UMOV UR6, UR8 ;  /* 0x0000000800067c82 */ /* 0x000fe20008000000 */
[----:B------:R-:W-:Y:S01]  /*3e10*/  UMOV UR7, 0xc0000010 ;  /* 0xc000001000077882 */ /* 0x000fe20000000000 */
[----:B------:R-:W-:-:S07]  /*3e20*/  UIADD3 UR8, UR15, 0x440, URZ ;  /* 0x000004400f087890 */ /* 0x000fce000fffe03f */
[----:B------:R-:W-:Y:S01]  /*3e30*/  UMOV UR18, UR8 ;  /* 0x0000000800127c82 */ /* 0x000fe20008000000 */
        /* <DEDUP_REMOVED lines=66> */
[----:B------:R-:W-:Y:S03]  /*4260*/  HGMMA.64x16x16.F32 R80, R36, gdesc[UR16].tnspB, R80, gsb0 ;  /* 0x4020001024507df0 */ /* 0x000fe60008000850 */
[----:B------:R-:W-:Y:S02]  /*4270*/  WARPGROUP.DEPBAR.LE gsb0, 0x0 ;  /* 0x00008000000079c5 */ /* 0x000fe40000010000 */
[----:B------:R-:W-:-:S06]  /*4280*/  WARPGROUP.ARRIVE ;  /* 0x00000000000079c5 */ /* 0x000fcc0000000000 */
[----:B------:R-:W-:Y:S01]  /*4290*/  HGMMA.64x16x16.F32 R72, R36, gdesc[UR4].tnspB, R72, gsb0 ;  /* 0x4020000424487df0 */ /* 0x000fe20008000848 */
[----:B------:R-:W-:Y:S01]  /*42a0*/  UMOV UR6, UR8 ;  /* 0x0000000800067c82 */ /* 0x000fe20008000000 */
[----:B------:R-:W-:Y:S01]  /*42b0*/  UMOV UR7, 0xc0000010 ;  /* 0xc000001000077882 */ /* 0x000fe20000000000 */
[----:B------:R-:W-:Y:S02]  /*42c0*/  WARPGROUP.DEPBAR.LE gsb0, 0x0 ;  /* 0x00008000000079c5 */ /* 0x000fe40000010000 */
[----:B------:R-:W-:-:S06]  /*42d0*/  WARPGROUP.ARRIVE ;  /* 0x00000000000079c5 */ /* 0x000fcc0000000000 */
[----:B------:R-:W-:Y:S03]  /*42e0*/  HGMMA.64x16x16.F32 R64, R36, gdesc[UR4].tnspB, R64, gsb0 ;  /* 0x4020000424407df0 */ /* 0x000fe60008000840 */
[----:B------:R-:W-:Y:S02]  /*42f0*/  WARPGROUP.DEPBAR.LE gsb0, 0x0 ;  /* 0x00008000000079c5 */ /* 0x000fe40000010000 */
[----:B------:R-:W-:-:S06]  /*4300*/  WARPGROUP.ARRIVE ;  /* 0x00000000000079c5 */ /* 0x000fcc0000000000 */
[----:B------:R-:W-:Y:S03]  /*4310*/  HGMMA.64x16x16.F32 R56, R36, gdesc[UR8].tnspB, R56, gsb0 ;  /* 0x4020000824387df0 */ /* 0x000fe60008000838 */
[----:B------:R-:W-:Y:S02]  /*4320*/  WARPGROUP.DEPBAR.LE gsb0, 0x0 ;  /* 0x00008000000079c5 */ /* 0x000fe40000010000 */
[----:B------:R2:W-:Y:S01]  /*4330*/  SYNCS.ARRIVE.TRANS64.RED.A1T0 RZ, [R24+URZ], RZ ;  /* 0x000000ff18ff79a7 */ /* 0x0005e2000810043f */
[----:B------:R-:W-:Y:S05]  /*4340*/  @!P1 BRA `(.L_x_24) ;  /* 0x0000002c00789947 */ /* 0x000fea0003800000 */
[----:B------:R-:W-:Y:S01]  /*4350*/  IMAD.MOV.U32 R121, RZ, RZ, R116 ;  /* 0x000000ffff797224 */ /* 0x000fe200078e0074 */
[----:B------:R-:W-:Y:S01]  /*4360*/  MOV R115, 0x2 ;  /* 0x0000000200737802 */ /* 0x000fe20000000f00 */
[----:B------:R-:W-:Y:S01]  /*4370*/  IMAD.MOV.U32 R119, RZ, RZ, R117 ;  /* 0x000000ffff777224 */ /* 0x000fe200078e0075 */
[----:B------:R-:W-:Y:S01]  /*4380*/  ULDC.64 UR22, c[0x0][0x198] ;  /* 0x0000660000167ab9 */ /* 0x000fe20000000a00 */
[----:B------:R-:W-:Y:S02]  /*4390*/  IMAD.MOV.U32 R8, RZ, RZ, 0x1 ;  /* 0x00000001ff087424 */ /* 0x000fe400078e00ff */
[----:B------:R-:W-:-:S07]  /*43a0*/  IMAD.MOV.U32 R3, RZ, RZ, RZ ;  /* 0x000000ffff037224 */ /* 0x000fce00078e00ff */
.L_x_36:
[C---:B------:R-:W-:Y:S01]  /*43b0*/  ISETP.GT.AND P1, PT, R118.reuse, 0x2, PT ;  /* 0x000000027600780c */ /* 0x040fe20003f24270 */
[----:B------:R-:W-:Y:S01]  /*43c0*/  IMAD R25, R115, 0x8, R2 ;  /* 0x0000000873197824 */ /* 0x000fe200078e0202 */
[----:B------:R-:W-:Y:S02]  /*43d0*/  IADD3 R118, R118, -0x1, RZ ;  /* 0xffffffff76767810 */ /* 0x000fe40007ffe0ff */
[----:B--2---:R-:W-:-:S09]  /*43e0*/  SHF.L.U32 R24, R3, 0x1f, RZ ;  /* 0x0000001f03187819 */ /* 0x004fd200000006ff */
.L_x_25:
[----:B--2---:R2:W3:Y:S02]  /*43f0*/  SYNCS.PHASECHK.TRANS64.TRYWAIT P2, [R25+URZ+0x11800], R24 ;  /* 0x01180018190075a7 */ /* 0x0044e4000804017f */
[----:B---3--:R-:W-:Y:S05]  /*4400*/  @!P2 NANOSLEEP.SYNCS 0x989680 ;  /* 0x009896800000a95d */ /* 0x008fea0003900000 */
[----:B------:R-:W3:Y:S02]  /*4410*/  @!P2 SYNCS.PHASECHK.TRANS64 P2, [R25+URZ+0x11800], R24 ;  /* 0x011800181900a5a7 */ /* 0x000ee4000804007f */
[----:B---3--:R-:W-:Y:S05]  /*4420*/  @!P2 BRA `(.L_x_25) ;  /* 0xfffffffc00f0a947 */ /* 0x008fea000383ffff */
[----:B------:R-:W-:Y:S05]  /*4430*/  WARPSYNC.ALL ;  /* 0x0000000000007948 */ /* 0x000fea0003800000 */
[----:B------:R-:W-:Y:S01]  /*4440*/  R2UR UR6, R115 ;  /* 0x00000000730672ca */ /* 0x000fe200000e0000 */
[----:B-12---:R-:W-:Y:S01]  /*4450*/  WARPGROUP.ARRIVE ;  /* 0x00000000000079c5 */ /* 0x006fe20000000000 */
[----:B------:R-:W-:Y:S01]  /*4460*/  R2UR UR32, R22 ;  /* 0x00000000162072ca */ /* 0x000fe200000e0000 */
[----:B------:R-:W-:Y:S01]  /*4470*/  UMOV UR35, 0xc0000010 ;  /* 0xc000001000237882 */ /* 0x000fe20000000000 */
        /* <DEDUP_REMOVED lines=9> */
[----:B------:R-:W-:Y:S01]  /*4510*/  UIMAD UR6, UR6, 0x380, UR14 ;  /* 0x00000380060678a4 */ /* 0x000fe2000f8e020e */
[----:B------:R-:W-:Y:S01]  /*4520*/  R2UR UR16, R14 ;  /* 0x000000000e1072ca */ /* 0x000fe200000e0000 */
[----:B------:R-:W-:Y:S01]  /*4530*/  UMOV UR47, 0xc0000010 ;  /* 0xc0000010002f7882 */ /* 0x000fe20000000000 */
[----:B------:R-:W-:Y:S01]  /*4540*/  R2UR UR17, R15 ;  /* 0x000000000f1172ca */ /* 0x000fe200000e0000 */
[----:B------:R-:W-:Y:S01]  /*4550*/  UIADD3 UR7, UR6, 0x80, URZ ;  /* 0x0000008006077890 */ /* 0x000fe2000fffe03f */
[----:B------:R-:W-:Y:S01]  /*4560*/  R2UR UR8, R6 ;  /* 0x00000000060872ca */ /* 0x000fe200000e0000 */
[----:B------:R-:W-:Y:S01]  /*4570*/  UIADD3 UR46, UR6, 0x280, URZ ;  /* 0x00000280062e7890 */ /* 0x000fe2000fffe03f */
[----:B------:R-:W-:Y:S01]  /*4580*/  R2UR UR9, R7 ;  /* 0x00000000070972ca */ /* 0x000fe200000e0000 */
[----:B------:R-:W-:Y:S01]  /*4590*/  UMOV UR34, UR6 ;  /* 0x0000000600227c82 */ /* 0x000fe20008000000 */
[----:B------:R-:W-:Y:S01]  /*45a0*/  ISETP.NE.AND P2, PT, R12, RZ, PT ;  /* 0x000000ff0c00720c */ /* 0x000fe20003f45270 */
[----:B------:R-:W-:Y:S01]  /*45b0*/  HGMMA.64x64x16.F32 R24, gdesc[UR32], RZ, !UPT, gsb0 ;  /* 0x00e00000201879f0 */ /* 0x000fe2000c0008ff */
[----:B------:R-:W-:Y:S01]  /*45c0*/  UMOV UR30, UR7 ;  /* 0x00000007001e7c82 */ /* 0x000fe20008000000 */
[----:B------:R-:W-:-:S07]  /*45d0*/  UIADD3 UR7, UR6, 0x100, URZ ;  /* 0x0000010006077890 */ /* 0x000fce000fffe03f */
[----:B------:R-:W-:Y:S01]  /*45e0*/  UMOV UR26, UR7 ;  /* 0x00000007001a7c82 */ /* 0x000fe20008000000 */
[----:B------:R-:W-:-:S07]  /*45f0*/  UIADD3 UR7, UR6, 0x180, URZ ;  /* 0x0000018006077890 */ /* 0x000fce000fffe03f */
[----:B------:R-:W-:Y:S01]  /*4600*/  UMOV UR18, UR7 ;  /* 0x0000000700127c82 */ /* 0x000fe20008000000 */
[----:B------:R-:W-:Y:S02]  /*4610*/  UIADD3 UR7, UR6, 0x200, URZ ;  /* 0x0000020006077890 */ /* 0x000fe4000fffe03f */
[----:B------:R-:W-:-:S05]  /*4620*/  UIADD3 UR6, UR6, 0x300, URZ ;  /* 0x0000030006067890 */ /* 0x000fca000fffe03f */
[----:B------:R-:W-:Y:S01]  /*4630*/  UMOV UR10, UR7 ;  /* 0x00000007000a7c82 */ /* 0x000fe20008000000 */
[----:B------:R-:W-:Y:S01]  /*4640*/  UMOV UR7, 0xc0000010 ;  /* 0xc000001000077882 */ /* 0x000fe20000000000 */
[----:B------:R-:W-:Y:S02]  /*4650*/  WARPGROUP.DEPBAR.LE gsb0, 0x0 ;  /* 0x00008000000079c5 */ /* 0x000fe40000010000 */
[----:B------:R-:W-:-:S06]  /*4660*/  WARPGROUP.ARRIVE ;  /* 0x00000000000079c5 */ /* 0x000fcc0000000000 */
[----:B------:R-:W-:Y:S03]  /*4670*/  HGMMA.64x64x16.F32 R24, gdesc[UR28], R24, gsb0 ;  /* 0x00e000001c1879f0 */ /* 0x000fe60008000818 */
        /* <DEDUP_REMOVED lines=16> */
[----:B------:R-:W-:Y:S05]  /*4780*/  @P2 BRA `(.L_x_26) ;  /* 0x0000000400242947 */ /* 0x000fea0003800000 */
[----:B------:R-:W-:-:S13]  /*4790*/  ISETP.LT.OR P3, PT, R9, 0x1, !P0 ;  /* 0x000000010900780c */ /* 0x000fda0004761670 */
[----:B------:R-:W-:Y:S05]  /*47a0*/  @P3 BRA `(.L_x_27) ;  /* 0x0000000400183947 */ /* 0x000fea0003800000 */
[----:B------:R-:W-:Y:S01]  /*47b0*/  ISETP.NE.AND P4, PT, R10, RZ, PT ;  /* 0x000000ff0a00720c */ /* 0x000fe20003f85270 */
[----:B------:R-:W-:Y:S01]  /*47c0*/  IMAD R116, R5, 0x8, R2 ;  /* 0x0000000805747824 */ /* 0x000fe200078e0202 */
[----:B------:R-:W-:-:S11]  /*47d0*/  SHF.L.U32 R117, R4, 0x1f, RZ ;  /* 0x0000001f04757819 */ /* 0x000fd600000006ff */
.L_x_28:
        /* <DEDUP_REMOVED lines=10> */
.L_x_29:
[----:B-12---:R-:W-:Y:S01]  /*4880*/  IMAD R117, R5, 0x3800, R2 ;  /* 0x0000380005757824 */ /* 0x006fe200078e0202 */
[----:B------:R-:W-:Y:S01]  /*4890*/  R2UR UR57, R116 ;  /* 0x00000000743972ca */ /* 0x000fe200000e0000 */
[----:B------:R-:W-:Y:S01]  /*48a0*/  UIADD3 UR30, UP0, UR22, 0x1f0, URZ ;  /* 0x000001f0161e7890 */ /* 0x000fe2000ff1e03f */
[----:B------:R-:W-:Y:S01]  /*48b0*/  R2UR UR59, R11 ;  /* 0x000000000b3b72ca */ /* 0x000fe200000e0000 */
[----:B------:R-:W-:Y:S01]  /*48c0*/  UMOV UR6, 0x0 ;  /* 0x0000000000067882 */ /* 0x000fe20000000000 */
[----:B------:R-:W-:Y:S01]  /*48d0*/  R2UR UR17, R117 ;  /* 0x00000000751172ca */ /* 0x000fe200000e0000 */
[----:B------:R-:W-:Y:S01]  /*48e0*/  UIADD3.X UR31, URZ, UR23, URZ, UP0, !UPT ;  /* 0x000000173f1f7290 */ /* 0x000fe200087fe43f */
[----:B------:R-:W-:Y:S01]  /*48f0*/  VIADD R5, R5, 0x1 ;  /* 0x0000000105057836 */ /* 0x000fe20000000000 */
[----:B------:R-:W-:Y:S01]  /*4900*/  UMOV UR7, 0x10000000 ;  /* 0x1000000000077882 */ /* 0x000fe20000000000 */
[----:B------:R-:W-:Y:S01]  /*4910*/  UMOV UR58, URZ ;  /* 0x0000003f003a7c82 */ /* 0x000fe20008000000 */
[----:B------:R-:W-:Y:S01]  /*4920*/  UMOV UR50, 0x10 ;  /* 0x0000001000327882 */ /* 0x000fe20000000000 */
[----:B------:R-:W-:Y:S01]  /*4930*/  UMOV UR52, UR60 ;  /* 0x0000003c00347c82 */ /* 0x000fe20008000000 */
[----:B------:R-:W-:Y:S01]  /*4940*/  UMOV UR53, UR61 ;  /* 0x0000003d00357c82 */ /* 0x000fe20008000000 */
[----:B------:R-:W-:Y:S01]  /*4950*/  UMOV UR10, 0x20 ;  /* 0x00000020000a7882 */ /* 0x000fe20000000000 */
[----:B------:R-:W-:Y:S01]  /*4960*/  UIADD3 UR57, UR57, 0x11800, URZ ;  /* 0x0001180039397890 */ /* 0x000fe2000fffe03f */
[----:B------:R-:W-:Y:S01]  /*4970*/  ISETP.NE.AND P3, PT, R5, 0x4, PT ;  /* 0x000000040500780c */ /* 0x000fe20003f65270 */
[----:B------:R-:W-:-:S02]  /*4980*/  USHF.L.U32 UR59, UR59, 0x6, URZ ;  /* 0x000000063b3b7899 */ /* 0x000fc4000800063f */
[----:B------:R-:W-:Y:S01]  /*4990*/  UIADD3 UR56, UR17, 0x3800, URZ ;  /* 0x0000380011387890 */ /* 0x000fe2000fffe03f */
[----:B------:R-:W-:Y:S01]  /*49a0*/  SEL R117, RZ, 0x1, P3 ;  /* 0x00000001ff757807 */ /* 0x000fe20001800000 */
        /* <DEDUP_REMOVED lines=37> */
[----:B--2---:R-:W-:Y:S01]  /*4c00*/  NOP ;  /* 0x0000000000007918 */ /* 0x004fe20000000000 */
.L_x_27:
[----:B------:R-:W-:-:S07]  /*4c10*/  VIADD R9, R9, 0xffffffff ;  /* 0xffffffff09097836 */ /* 0x000fce0000000000 */
.L_x_26:
[----:B------:R-:W-:Y:S01]  /*4c20*/  IADD3 R115, R115, 0x1, RZ ;  /* 0x0000000173737810 */ /* 0x000fe20007ffe0ff */
[----:B------:R-:W-:Y:S05]  /*4c30*/  WARPSYNC.ALL ;  /* 0x0000000000007948 */ /* 0x000fea0003800000 */
[----:B------:R-:W-:-:S04]  /*4c40*/  ISETP.NE.AND P3, PT, R115, 0x4, PT ;  /* 0x000000047300780c */ /* 0x000fc80003f65270 */
[----:B------:R-:W-:Y:S02]  /*4c50*/  SEL R116, RZ, 0x1, P3 ;  /* 0x00000001ff747807 */ /* 0x000fe40001800000 */
[----:B------:R-:W-:Y:S02]  /*4c60*/  SEL R115, R115, RZ, P3 ;  /* 0x000000ff73737207 */ /* 0x000fe40001800000 */
[----:B------:R-:W-:Y:S02]  /*4c70*/  LOP3.LUT R3, R3, R116, RZ, 0x3c, !PT ;  /* 0x0000007403037212 */ /* 0x000fe400078e3cff */
[----:B------:R-:W-:Y:S01]  /*4c80*/  FMNMX R116, R24, R121, !PT ;  /* 0x0000007918747209 */ /* 0x000fe20007800000 */
[----:B------:R-:W-:Y:S01]  /*4c90*/  ULDC UR6, c[0x0][0x604] ;  /* 0x0001810000067ab9 */ /* 0x000fe20000000800 */
[----:B------:R-:W-:Y:S02]  /*4ca0*/  FMNMX R120, R26, R119, !PT ;  /* 0x000000771a787209 */ /* 0x000fe40007800000 */
[----:B------:R-:W-:-:S02]  /*4cb0*/  FMNMX R117, R25, R116, !PT ;  /* 0x0000007419757209 */ /* 0x000fc40007800000 */
[----:B------:R-:W-:Y:S02]  /*4cc0*/  FMNMX R123, R27, R120, !PT ;  /* 0x000000781b7b7209 */ /* 0x000fe40007800000 */
[----:B------:R-:W-:Y:S02]  /*4cd0*/  FMNMX R116, R28, R117, !PT ;  /* 0x000000751c747209 */ /* 0x000fe40007800000 */
[----:B------:R-:W-:Y:S02]  /*4ce0*/  FMNMX R120, R30, R123, !PT ;  /* 0x0000007b1e787209 */ /* 0x000fe40007800000 */
[----:B------:R-:W-:Y:S02]  /*4cf0*/  FMNMX R117, R29, R116, !PT ;  /* 0x000000741d757209 */ /* 0x000fe40007800000 */
        /* <DEDUP_REMOVED lines=25> */
[----:B------:R-:W-:Y:S01]  /*4e90*/  LEA R128, R115, R2, 0x3 ;  /* 0x0000000273807211 */ /* 0x000fe200078e18ff */
[----:B------:R-:W1:Y:S04]  /*4ea0*/  SHFL.BFLY PT, R117, R120, 0x1, 0x1f ;  /* 0x0c201f0078757f89 */ /* 0x000e6800000e0000 */
[----:B------:R-:W2:Y:S01]  /*4eb0*/  SHFL.BFLY PT, R125, R122, 0x1, 0x1f ;  /* 0x0c201f007a7d7f89 */ /* 0x000ea200000e0000 */
[----:B-1----:R-:W-:-:S02]  /*4ec0*/  FMNMX R123, R120, R117, !PT ;  /* 0x00000075787b7209 */ /* 0x002fc40007800000 */
[----:B--2---:R-:W-:-:S03]  /*4ed0*/  FMNMX R125, R122, R125, !PT ;  /* 0x0000007d7a7d7209 */ /* 0x004fc60007800000 */
[----:B------:R-:W1:Y:S04]  /*4ee0*/  SHFL.BFLY PT, R116, R123, 0x2, 0x1f ;  /* 0x0c401f007b747f89 */ /* 0x000e6800000e0000 */
[----:B------:R-:W2:Y:S01]  /*4ef0*/  SHFL.BFLY PT, R124, R125, 0x2, 0x1f ;  /* 0x0c401f007d7c7f89 */ /* 0x000ea200000e0000 */
[----:B-1----:R-:W-:Y:S01]  /*4f00*/  FMNMX R116, R123, R116, !PT ;  /* 0x000000747b747209 */ /* 0x002fe20007800000 */
[C---:B------:R-:W-:Y:S02]  /*4f10*/  IMAD R123, R8.reuse, 0x8, R113 ;  /* 0x00000008087b7824 */ /* 0x040fe400078e0271 */
[----:B------:R-:W-:Y:S01]  /*4f20*/  VIADD R8, R8, 0x1 ;  /* 0x0000000108087836 */ /* 0x000fe20000000000 */
[----:B--2---:R-:W-:Y:S02]  /*4f30*/  FMNMX R117, R125, R124, !PT ;  /* 0x0000007c7d757209 */ /* 0x004fe40007800000 */
[----:B------:R-:W-:-:S02]  /*4f40*/  FSETP.NEU.AND P3, PT, R116, -INF , PT ;  /* 0xff8000007400780b */ /* 0x000fc40003f6d000 */
[C---:B------:R-:W-:Y:S02]  /*4f50*/  FSETP.NEU.AND P4, PT, R117.reuse, -INF , PT ;  /* 0xff8000007500780b */ /* 0x040fe40003f8d000 */
[----:B------:R-:W-:Y:S02]  /*4f60*/  FSEL R124, R116, RZ, P3 ;  /* 0x000000ff747c7208 */ /* 0x000fe40001800000 */
[----:B------:R-:W-:Y:S02]  /*4f70*/  FSEL R126, R117, RZ, P4 ;  /* 0x000000ff757e7208 */ /* 0x000fe40002000000 */
[----:B------:R-:W-:Y:S01]  /*4f80*/  PRMT R123, RZ, 0x654, R123 ;  /* 0x00000654ff7b7816 */ /* 0x000fe2000000007b */
[----:B------:R-:W-:Y:S02]  /*4f90*/  FADD R120, -R124, R121 ;  /* 0x000000797c787221 */ /* 0x000fe40000000100 */
[----:B------:R-:W-:Y:S01]  /*4fa0*/  FADD R119, -R126, R119 ;  /* 0x000000777e777221 */ /* 0x000fe20000000100 */
[----:B------:R1:W-:Y:S01]  /*4fb0*/  SYNCS.ARRIVE.TRANS64.RED.A1T0 RZ, [R123+URZ], RZ ;  /* 0x000000ff7bff79a7 */ /* 0x0003e2000810043f */
[----:B------:R-:W-:-:S02]  /*4fc0*/  FMUL R121, R120, UR6 ;  /* 0x0000000678797c20 */ /* 0x000fc40008400000 */
[----:B------:R-:W-:-:S03]  /*4fd0*/  FMUL R122, R119, UR6 ;  /* 0x00000006777a7c20 */ /* 0x000fc60008400000 */
[----:B------:R-:W-:Y:S02]  /*4fe0*/  FSETP.GEU.AND P3, PT, R121, -126, PT ;  /* 0xc2fc00007900780b */ /* 0x000fe40003f6e000 */
[----:B------:R-:W-:Y:S02]  /*4ff0*/  FSETP.GEU.AND P4, PT, R122, -126, PT ;  /* 0xc2fc00007a00780b */ /* 0x000fe40003f8e000 */
[----:B-1----:R-:W-:-:S09]  /*5000*/  SHF.L.U32 R123, R3, 0x1f, RZ ;  /* 0x0000001f037b7819 */ /* 0x002fd200000006ff */
[----:B------:R-:W-:Y:S02]  /*5010*/  @!P3 FMUL R121, R121, 0.5 ;  /* 0x3f0000007979b820 */ /* 0x000fe40000400000 */
[----:B------:R-:W-:Y:S02]  /*5020*/  @!P4 FMUL R122, R122, 0.5 ;  /* 0x3f0000007a7ac820 */ /* 0x000fe40000400000 */
[----:B------:R-:W1:Y:S08]  /*5030*/  MUFU.EX2 R119, R121 ;  /* 0x0000007900777308 */ /* 0x000e700000000800 */
[----:B------:R-:W2:Y:S01]  /*5040*/  MUFU.EX2 R120, R122 ;  /* 0x0000007a00787308 */ /* 0x000ea20000000800 */
[----:B-1----:R-:W-:Y:S01]  /*5050*/  @!P3 FMUL R119, R119, R119 ;  /* 0x000000777777b220 */ /* 0x002fe20000400000 */
[----:B------:R-:W-:-:S03]  /*5060*/  ISETP.NE.AND P3, PT, R8, 0x4, PT ;  /* 0x000000040800780c */ /* 0x000fc60003f65270 */
[-C--:B------:R-:W-:Y:S01]  /*5070*/  FMUL R104, R104, R119.reuse ;  /* 0x0000007768687220 */ /* 0x080fe20000400000 */
[-C--:B------:R-:W-:Y:S01]  /*5080*/  FMUL R105, R105, R119.reuse ;  /* 0x0000007769697220 */ /* 0x080fe20000400000 */
[-C--:B------:R-:W-:Y:S01]  /*5090*/  FMUL R108, R108, R119.reuse ;  /* 0x000000776c6c7220 */ /* 0x080fe20000400000 */
[-C--:B------:R-:W-:Y:S01]  /*50a0*/  FMUL R109, R109, R119.reuse ;  /* 0x000000776d6d7220 */ /* 0x080fe20000400000 */
[----:B--2---:R-:W-:Y:S01]  /*50b0*/  @!P4 FMUL R120, R120, R120 ;  /* 0x000000787878c220 */ /* 0x004fe20000400000 */
[-C--:B------:R-:W-:Y:S01]  /*50c0*/  FMUL R96, R96, R119.reuse ;  /* 0x0000007760607220 */ /* 0x080fe20000400000 */
        /* <DEDUP_REMOVED lines=22> */
[----:B------:R-:W-:Y:S01]  /*5230*/  FMUL R61, R61, R119 ;  /* 0x000000773d3d7220 */ /* 0x000fe20000400000 */
        /* <DEDUP_REMOVED lines=27> */
[----:B------:R-:W-:-:S07]  /*53f0*/  FMUL R63, R63, R120 ;  /* 0x000000783f3f7220 */ /* 0x000fce0000400000 */
.L_x_30:
[----:B-1----:R1:W2:Y:S02]  /*5400*/  SYNCS.PHASECHK.TRANS64.TRYWAIT P4, [R128+URZ+0x11800], R123 ;  /* 0x0118007b800075a7 */ /* 0x0022a4000808017f */
[----:B--2---:R-:W-:Y:S05]  /*5410*/  @!P4 NANOSLEEP.SYNCS 0x989680 ;  /* 0x009896800000c95d */ /* 0x004fea0003900000 */
[----:B------:R-:W2:Y:S02]  /*5420*/  @!P4 SYNCS.PHASECHK.TRANS64 P4, [R128+URZ+0x11800], R123 ;  /* 0x0118007b8000c5a7 */ /* 0x000ea4000808007f */
[----:B--2---:R-:W-:Y:S05]  /*5430*/  @!P4 BRA `(.L_x_30) ;  /* 0xfffffffc00f0c947 */ /* 0x004fea000383ffff */
[----:B------:R-:W-:Y:S01]  /*5440*/  ULDC UR7, c[0x0][0x604] ;  /* 0x0001810000077ab9 */ /* 0x000fe20000000800 */
[----:B------:R-:W-:Y:S01]  /*5450*/  R2UR UR6, R115 ;  /* 0x00000000730672ca */ /* 0x000fe200000e0000 */
[----:B------:R-:W-:Y:S01]  /*5460*/  FMUL R127, R124, UR7 ;  /* 0x000000077c7f7c20 */ /* 0x000fe20008400000 */
[----:B------:R-:W-:Y:S01]  /*5470*/  FMUL R126, R126, UR7 ;  /* 0x000000077e7e7c20 */ /* 0x000fe20008400000 */
[----:B------:R-:W-:Y:S01]  /*5480*/  UMOV UR19, 0xc0000010 ;  /* 0xc000001000137882 */ /* 0x000fe20000000000 */
[----:B------:R-:W-:Y:S01]  /*5490*/  UMOV UR27, 0xc0000010 ;  /* 0xc0000010001b7882 */ /* 0x000fe20000000000 */
[--C-:B------:R-:W-:Y:S01]  /*54a0*/  FFMA R24, R24, UR7, -R127.reuse ;  /* 0x0000000718187c23 */ /* 0x100fe2000800087f */
[--C-:B-1----:R-:W-:Y:S01]  /*54b0*/  FFMA R123, R28, UR7, -R127.reuse ;  /* 0x000000071c7b7c23 */ /* 0x102fe2000800087f */
[--C-:B------:R-:W-:Y:S01]  /*54c0*/  FFMA R124, R29, UR7, -R127.reuse ;  /* 0x000000071d7c7c23 */ /* 0x100fe2000800087f */
[--C-:B------:R-:W-:Y:S01]  /*54d0*/  FFMA R25, R25, UR7, -R127.reuse ;  /* 0x0000000719197c23 */ /* 0x100fe2000800087f */
[--C-:B------:R-:W-:Y:S01]  /*54e0*/  FFMA R27, R27, UR7, -R126.reuse ;  /* 0x000000071b1b7c23 */ /* 0x100fe2000800087e */
[----:B------:R-:W-:Y:S01]  /*54f0*/  FSETP.GEU.AND P5, PT, R24, -126, PT ;  /* 0xc2fc00001800780b */ /* 0x000fe20003fae000 */
[--C-:B------:R-:W-:Y:S01]  /*5500*/  FFMA R26, R26, UR7, -R126.reuse ;  /* 0x000000071a1a7c23 */ /* 0x100fe2000800087e */
[----:B------:R-:W-:Y:S01]  /*5510*/  FSETP.GEU.AND P6, PT, R123, -126, PT ;  /* 0xc2fc00007b00780b */ /* 0x000fe20003fce000 */
[--C-:B------:R-:W-:Y:S01]  /*5520*/  FFMA R31, R31, UR7, -R126.reuse ;  /* 0x000000071f1f7c23 */ /* 0x100fe2000800087e */
[----:B------:R-:W-:Y:S01]  /*5530*/  FSETP.GEU.AND P4, PT, R25, -126, PT ;  /* 0xc2fc00001900780b */ /* 0x000fe20003f8e000 */
[--C-:B------:R-:W-:Y:S01]  /*5540*/  FFMA R37, R37, UR7, -R127.reuse ;  /* 0x0000000725257c23 */ /* 0x100fe2000800087f */
[--C-:B------:R-:W-:Y:S01]  /*5550*/  FFMA R34, R34, UR7, -R126.reuse ;  /* 0x0000000722227c23 */ /* 0x100fe2000800087e */
[--C-:B------:R-:W-:Y:S01]  /*5560*/  FFMA R38, R38, UR7, -R126.reuse ;  /* 0x0000000726267c23 */ /* 0x100fe2000800087e */
[--C-:B------:R-:W-:Y:S01]  /*5570*/  FFMA R41, R41, UR7, -R127.reuse ;  /* 0x0000000729297c23 */ /* 0x100fe2000800087f */
[--C-:B------:R-:W-:Y:S01]  /*5580*/  FFMA R44, R44, UR7, -R127.reuse ;  /* 0x000000072c2c7c23 */ /* 0x100fe2000800087f */
[----:B------:R-:W-:Y:S01]  /*5590*/  UIMAD UR6, UR6, 0x380, UR15 ;  /* 0x00000380060678a4 */ /* 0x000fe2000f8e020f */
[--C-:B------:R-:W-:Y:S01]  /*55a0*/  FFMA R128, R36, UR7, -R127.reuse ;  /* 0x0000000724807c23 */ /* 0x100fe2000800087f */
[----:B------:R-:W-:Y:S01]  /*55b0*/  UMOV UR11, 0xc0000010 ;  /* 0xc0000010000b7882 */ /* 0x000fe20000000000 */
[----:B------:R-:W-:Y:S01]  /*55c0*/  @!P5 FMUL R24, R24, 0.5 ;  /* 0x3f0000001818d820 */ /* 0x000fe20000400000 */
[----:B------:R-:W-:Y:S01]  /*55d0*/  UIADD3 UR8, UR6, 0x80, URZ ;  /* 0x0000008006087890 */ /* 0x000fe2000fffe03f */
[----:B------:R-:W-:Y:S01]  /*55e0*/  @!P6 FMUL R123, R123, 0.5 ;  /* 0x3f0000007b7be820 */ /* 0x000fe20000400000 */
[----:B------:R-:W-:Y:S01]  /*55f0*/  UIADD3 UR10, UR6, 0x100, URZ ;  /* 0x00000100060a7890 */ /* 0x000fe2000fffe03f */
[----:B------:R1:W2:Y:S01]  /*5600*/  MUFU.EX2 R122, R24 ;  /* 0x00000018007a7308 */ /* 0x0002a20000000800 */
[----:B------:R-:W-:Y:S01]  /*5610*/  @!P4 FMUL R25, R25, 0.5 ;  /* 0x3f0000001919c820 */ /* 0x000fe20000400000 */
[----:B------:R-:W-:Y:S01]  /*5620*/  UMOV UR18, UR6 ;  /* 0x0000000600127c82 */ /* 0x000fe20008000000 */
[----:B------:R-:W-:Y:S01]  /*5630*/  UIADD3 UR12, UR6, 0x180, URZ ;  /* 0x00000180060c7890 */ /* 0x000fe2000fffe03f */
[--C-:B------:R-:W-:Y:S01]  /*5640*/  FFMA R35, R35, UR7, -R126.reuse ;  /* 0x0000000723237c23 */ /* 0x100fe2000800087e */
[----:B------:R-:W-:Y:S01]  /*5650*/  UMOV UR26, UR8 ;  /* 0x00000008001a7c82 */ /* 0x000fe20008000000 */
[----:B------:R-:W-:Y:S01]  /*5660*/  UIADD3 UR16, UR6, 0x200, URZ ;  /* 0x0000020006107890 */ /* 0x000fe2000fffe03f */
[--C-:B------:R-:W-:Y:S01]  /*5670*/  FFMA R40, R40, UR7, -R127.reuse ;  /* 0x0000000728287c23 */ /* 0x100fe2000800087f */
[----:B------:R-:W3:Y:S01]  /*5680*/  MUFU.EX2 R29, R123 ;  /* 0x0000007b001d7308 */ /* 0x000ee20000000800 */
[--C-:B-1----:R-:W-:Y:S01]  /*5690*/  FFMA R24, R30, UR7, -R126.reuse ;  /* 0x000000071e187c23 */ /* 0x102fe2000800087e */
[----:B------:R-:W-:Y:S01]  /*56a0*/  UIADD3 UR8, UR6, 0x300, URZ ;  /* 0x0000030006087890 */ /* 0x000fe2000fffe03f */
[--C-:B------:R-:W-:Y:S01]  /*56b0*/  FFMA R45, R45, UR7, -R127.reuse ;  /* 0x000000072d2d7c23 */ /* 0x100fe2000800087f */
[--C-:B------:R-:W-:Y:S01]  /*56c0*/  FFMA R43, R43, UR7, -R126.reuse ;  /* 0x000000072b2b7c23 */ /* 0x100fe2000800087e */
[--C-:B------:R-:W-:Y:S01]  /*56d0*/  FFMA R49, R49, UR7, -R127.reuse ;  /* 0x0000000731317c23 */ /* 0x100fe2000800087f */
[----:B------:R-:W-:Y:S01]  /*56e0*/  UIADD3 UR20, UR6, 0x2c0, URZ ;  /* 0x000002c006147890 */ /* 0x000fe2000fffe03f */
[----:B------:R-:W-:Y:S01]  /*56f0*/  FFMA R53, R53, UR7, -R127 ;  /* 0x0000000735357c23 */ /* 0x000fe2000800087f */
[----:B------:R1:W4:Y:S01]  /*5700*/  MUFU.EX2 R121, R25 ;  /* 0x0000001900797308 */ /* 0x0003220000000800 */
[----:B--2---:R-:W-:Y:S01]  /*5710*/  @!P5 FMUL R122, R122, R122 ;  /* 0x0000007a7a7ad220 */ /* 0x004fe20000400000 */
[----:B------:R-:W-:Y:S01]  /*5720*/  FSETP.GEU.AND P5, PT, R124, -126, PT ;  /* 0xc2fc00007c00780b */ /* 0x000fe20003fae000 */
[--C-:B------:R-:W-:Y:S01]  /*5730*/  FFMA R50, R50, UR7, -R126.reuse ;  /* 0x0000000732327c23 */ /* 0x100fe2000800087e */
[--C-:B------:R-:W-:Y:S01]  /*5740*/  FFMA R51, R51, UR7, -R126.reuse ;  /* 0x0000000733337c23 */ /* 0x100fe2000800087e */
[--C-:B------:R-:W-:Y:S01]  /*5750*/  FFMA R54, R54, UR7, -R126.reuse ;  /* 0x0000000736367c23 */ /* 0x100fe2000800087e */
[----:B------:R-:W-:Y:S01]  /*5760*/  FFMA R55, R55, UR7, -R126 ;  /* 0x0000000737377c23 */ /* 0x000fe2000800087e */
[----:B------:R-:W-:Y:S01]  /*5770*/  SEL R8, R8, RZ, P3 ;  /* 0x000000ff08087207 */ /* 0x000fe20001800000 */
[----:B------:R-:W-:-:S02]  /*5780*/  VIADD R115, R115, 0x1 ;  /* 0x0000000173737836 */ /* 0x000fc40000000000 */
[----:B---3--:R-:W-:Y:S01]  /*5790*/  @!P6 FMUL R29, R29, R29 ;  /* 0x0000001d1d1de220 */ /* 0x008fe20000400000 */
[----:B------:R-:W-:Y:S01]  /*57a0*/  FSETP.GEU.AND P6, PT, R27, -126, PT ;  /* 0xc2fc00001b00780b */ /* 0x000fe20003fce000 */
[----:B-1----:R-:W-:-:S03]  /*57b0*/  FFMA R25, R32, UR7, -R127 ;  /* 0x0000000720197c23 */ /* 0x002fc6000800087f */
[----:B------:R-:W-:Y:S01]  /*57c0*/  @!P5 FMUL R124, R124, 0.5 ;  /* 0x3f0000007c7cd820 */ /* 0x000fe20000400000 */
[----:B----4-:R-:W-:Y:S01]  /*57d0*/  @!P4 FMUL R121, R121, R121 ;  /* 0x000000797979c220 */ /* 0x010fe20000400000 */
[----:B------:R-:W-:Y:S02]  /*57e0*/  FSETP.GEU.AND P4, PT, R26, -126, PT ;  /* 0xc2fc00001a00780b */ /* 0x000fe40003f8e000 */
[----:B------:R-:W1:Y:S05]  /*57f0*/  MUFU.EX2 R28, R124 ;  /* 0x0000007c001c7308 */ /* 0x000e6a0000000800 */
[----:B------:R-:W-:-:S04]  /*5800*/  @!P6 FMUL R27, R27, 0.5 ;  /* 0x3f0000001b1be820 */ /* 0x000fc80000400000 */
[----:B------:R-:W2:Y:S02]  /*5810*/  MUFU.EX2 R124, R27 ;  /* 0x0000001b007c7308 */ /* 0x000ea40000000800 */
[----:B------:R-:W-:-:S06]  /*5820*/  @!P4 FMUL R26, R26, 0.5 ;  /* 0x3f0000001a1ac820 */ /* 0x000fcc0000400000 */
[----:B------:R3:W4:Y:S01]  /*5830*/  MUFU.EX2 R125, R26 ;  /* 0x0000001a007d7308 */ /* 0x0007220000000800 */
[----:B-1----:R-:W-:Y:S01]  /*5840*/  @!P5 FMUL R28, R28, R28 ;  /* 0x0000001c1c1cd220 */ /* 0x002fe20000400000 */
[----:B------:R-:W-:Y:S01]  /*5850*/  FSETP.GEU.AND P5, PT, R24, -126, PT ;  /* 0xc2fc00001800780b */ /* 0x000fe20003fae000 */
[----:B--2---:R-:W-:Y:S01]  /*5860*/  @!P6 FMUL R124, R124, R124 ;  /* 0x0000007c7c7ce220 */ /* 0x004fe20000400000 */
[----:B------:R-:W-:Y:S01]  /*5870*/  FSETP.GEU.AND P6, PT, R25, -126, PT ;  /* 0xc2fc00001900780b */ /* 0x000fe20003fce000 */
[----:B---3--:R-:W-:-:S10]  /*5880*/  FFMA R26, R33, UR7, -R127 ;  /* 0x00000007211a7c23 */ /* 0x008fd4000800087f */
[----:B------:R-:W-:Y:S01]  /*5890*/  @!P5 FMUL R24, R24, 0.5 ;  /* 0x3f0000001818d820 */ /* 0x000fe20000400000 */
[----:B----4-:R-:W-:Y:S01]  /*58a0*/  @!P4 FMUL R125, R125, R125 ;  /* 0x0000007d7d7dc220 */ /* 0x010fe20000400000 */
[----:B------:R-:W-:Y:S02]  /*58b0*/  FSETP.GEU.AND P4, PT, R31, -126, PT ;  /* 0xc2fc00001f00780b */ /* 0x000fe40003f8e000 */
[----:B------:R1:W2:Y:S01]  /*58c0*/  MUFU.EX2 R123, R24 ;  /* 0x00000018007b7308 */ /* 0x0002a20000000800 */
[----:B------:R-:W-:Y:S01]  /*58d0*/  FFMA R17, R120, R17, R125 ;  /* 0x0000001178117223 */ /* 0x000fe2000000007d */
[----:B------:R-:W-:-:S06]  /*58e0*/  @!P6 FMUL R25, R25, 0.5 ;  /* 0x3f0000001919e820 */ /* 0x000fcc0000400000 */
[----:B------:R3:W4:Y:S01]  /*58f0*/  MUFU.EX2 R33, R25 ;  /* 0x0000001900217308 */ /* 0x0007220000000800 */
[----:B-1----:R-:W-:Y:S02]  /*5900*/  FFMA R24, R39, UR7, -R126 ;  /* 0x0000000727187c23 */ /* 0x002fe4000800087e */
[----:B------:R-:W-:-:S05]  /*5910*/  @!P4 FMUL R31, R31, 0.5 ;  /* 0x3f0000001f1fc820 */ /* 0x000fca0000400000 */
[----:B------:R-:W1:Y:S01]  /*5920*/  MUFU.EX2 R30, R31 ;  /* 0x0000001f001e7308 */ /* 0x000e620000000800 */
[----:B--2---:R-:W-:Y:S01]  /*5930*/  @!P5 FMUL R123, R123, R123 ;  /* 0x0000007b7b7bd220 */ /* 0x004fe20000400000 */
[----:B------:R-:W-:Y:S02]  /*5940*/  FSETP.GEU.AND P5, PT, R26, -126, PT ;  /* 0xc2fc00001a00780b */ /* 0x000fe40003fae000 */
[----:B---3--:R-:W-:Y:S01]  /*5950*/  F2FP.F16.F32.PACK_AB R25, R124, R125 ;  /* 0x0000007d7c19723e */ /* 0x008fe200000000ff */
[----:B------:R-:W-:Y:S01]  /*5960*/  FADD R124, R17, R124 ;  /* 0x0000007c117c7221 */ /* 0x000fe20000000000 */
[----:B----4-:R-:W-:Y:S01]  /*5970*/  @!P6 FMUL R33, R33, R33 ;  /* 0x000000212121e220 */ /* 0x010fe20000400000 */
[----:B------:R-:W-:-:S08]  /*5980*/  FSETP.GEU.AND P6, PT, R37, -126, PT ;  /* 0xc2fc00002500780b */ /* 0x000fd00003fce000 */
[----:B------:R-:W-:Y:S01]  /*5990*/  @!P5 FMUL R26, R26, 0.5 ;  /* 0x3f0000001a1ad820 */ /* 0x000fe20000400000 */
[----:B-1----:R-:W-:Y:S01]  /*59a0*/  @!P4 FMUL R30, R30, R30 ;  /* 0x0000001e1e1ec220 */ /* 0x002fe20000400000 */
[----:B------:R-:W-:Y:S02]  /*59b0*/  FSETP.GEU.AND P4, PT, R128, -126, PT ;  /* 0xc2fc00008000780b */ /* 0x000fe40003f8e000 */
[----:B------:R1:W2:Y:S02]  /*59c0*/  MUFU.EX2 R32, R26 ;  /* 0x0000001a00207308 */ /* 0x0002a40000000800 */
[----:B------:R-:W-:Y:S01]  /*59d0*/  F2FP.F16.F32.PACK_AB R27, R30, R123 ;  /* 0x0000007b1e1b723e */ /* 0x000fe200000000ff */
[----:B------:R-:W-:Y:S01]  /*59e0*/  @!P6 FMUL R37, R37, 0.5 ;  /* 0x3f0000002525e820 */ /* 0x000fe20000400000 */
[----:B------:R-:W-:-:S04]  /*59f0*/  FADD R123, R124, R123 ;  /* 0x0000007b7c7b7221 */ /* 0x000fc80000000000 */
[----:B------:R-:W3:Y:S01]  /*5a00*/  MUFU.EX2 R31, R37 ;  /* 0x00000025001f7308 */ /* 0x000ee20000000800 */
[----:B-1----:R-:W-:Y:S01]  /*5a10*/  F2FP.F16.F32.PACK_AB R26, R28, R29 ;  /* 0x0000001d1c1a723e */ /* 0x002fe200000000ff */
[----:B------:R-:W-:Y:S01]  /*5a20*/  FADD R30, R123, R30 ;  /* 0x0000001e7b1e7221 */ /* 0x000fe20000000000 */
[----:B------:R-:W-:-:S05]  /*5a30*/  @!P4 FMUL R128, R128, 0.5 ;  /* 0x3f0000008080c820 */ /* 0x000fca0000400000 */
[----:B------:R-:W1:Y:S01]  /*5a40*/  MUFU.EX2 R36, R128 ;  /* 0x0000008000247308 */ /* 0x000e620000000800 */
[----:B--2---:R-:W-:Y:S01]  /*5a50*/  @!P5 FMUL R32, R32, R32 ;  /* 0x000000202020d220 */ /* 0x004fe20000400000 */
[----:B------:R-:W-:Y:S01]  /*5a60*/  FSETP.GEU.AND P5, PT, R34, -126, PT ;  /* 0xc2fc00002200780b */ /* 0x000fe20003fae000 */
[----:B---3--:R-:W-:Y:S01]  /*5a70*/  @!P6 FMUL R31, R31, R31 ;  /* 0x0000001f1f1fe220 */ /* 0x008fe20000400000 */
[----:B------:R-:W-:-:S11]  /*5a80*/  FSETP.GEU.AND P6, PT, R38, -126, PT ;  /* 0xc2fc00002600780b */ /* 0x000fd60003fce000 */
[----:B------:R-:W-:Y:S01]  /*5a90*/  @!P5 FMUL R34, R34, 0.5 ;  /* 0x3f0000002222d820 */ /* 0x000fe20000400000 */
[----:B-1----:R-:W-:Y:S01]  /*5aa0*/  @!P4 FMUL R36, R36, R36 ;  /* 0x000000242424c220 */ /* 0x002fe20000400000 */
[----:B------:R-:W-:Y:S02]  /*5ab0*/  FSETP.GEU.AND P4, PT, R35, -126, PT ;  /* 0xc2fc00002300780b */ /* 0x000fe40003f8e000 */
[----:B------:R-:W1:Y:S01]  /*5ac0*/  MUFU.EX2 R129, R34 ;  /* 0x0000002200817308 */ /* 0x000e620000000800 */
[----:B------:R-:W-:-:S07]  /*5ad0*/  @!P6 FMUL R38, R38, 0.5 ;  /* 0x3f0000002626e820 */ /* 0x000fce0000400000 */
[----:B------:R-:W2:Y:S03]  /*5ae0*/  MUFU.EX2 R39, R38 ;  /* 0x0000002600277308 */ /* 0x000ea60000000800 */
[----:B------:R-:W-:-:S05]  /*5af0*/  @!P4 FMUL R35, R35, 0.5 ;  /* 0x3f0000002323c820 */ /* 0x000fca0000400000 */
[----:B------:R-:W3:Y:S01]  /*5b00*/  MUFU.EX2 R128, R35 ;  /* 0x0000002300807308 */ /* 0x000ee20000000800 */
[----:B-1----:R-:W-:Y:S01]  /*5b10*/  @!P5 FMUL R129, R129, R129 ;  /* 0x000000818181d220 */ /* 0x002fe20000400000 */
[----:B------:R-:W-:Y:S01]  /*5b20*/  FSETP.GEU.AND P5, PT, R24, -126, PT ;  /* 0xc2fc00001800780b */ /* 0x000fe20003fae000 */
[----:B--2---:R-:W-:Y:S01]  /*5b30*/  @!P6 FMUL R39, R39, R39 ;  /* 0x000000272727e220 */ /* 0x004fe20000400000 */
[----:B------:R-:W-:-:S11]  /*5b40*/  FSETP.GEU.AND P6, PT, R41, -126, PT ;  /* 0xc2fc00002900780b */ /* 0x000fd60003fce000 */
[----:B------:R-:W-:Y:S01]  /*5b50*/  @!P5 FMUL R24, R24, 0.5 ;  /* 0x3f0000001818d820 */ /* 0x000fe20000400000 */
[----:B---3--:R-:W-:Y:S01]  /*5b60*/  @!P4 FMUL R128, R128, R128 ;  /* 0x000000808080c220 */ /* 0x008fe20000400000 */
[----:B------:R-:W-:Y:S02]  /*5b70*/  FSETP.GEU.AND P4, PT, R40, -126, PT ;  /* 0xc2fc00002800780b */ /* 0x000fe40003f8e000 */
[----:B------:R1:W2:Y:S01]  /*5b80*/  MUFU.EX2 R34, R24 ;  /* 0x0000001800227308 */ /* 0x0002a20000000800 */
[----:B------:R-:W-:-:S07]  /*5b90*/  @!P6 FMUL R41, R41, 0.5 ;  /* 0x3f0000002929e820 */ /* 0x000fce0000400000 */
[----:B------:R-:W3:Y:S01]  /*5ba0*/  MUFU.EX2 R38, R41 ;  /* 0x0000002900267308 */ /* 0x000ee20000000800 */
[--C-:B-1----:R-:W-:Y:S01]  /*5bb0*/  FFMA R24, R42, UR7, -R126.reuse ;  /* 0x000000072a187c23 */ /* 0x102fe2000800087e */
[----:B------:R-:W-:Y:S01]  /*5bc0*/  FFMA R42, R46, UR7, -R126 ;  /* 0x000000072e2a7c23 */ /* 0x000fe2000800087e */
[----:B------:R-:W-:Y:S01]  /*5bd0*/  FFMA R46, R48, UR7, -R127 ;  /* 0x00000007302e7c23 */ /* 0x000fe2000800087f */
[----:B------:R-:W-:-:S04]  /*5be0*/  @!P4 FMUL R40, R40, 0.5 ;  /* 0x3f0000002828c820 */ /* 0x000fc80000400000 */
        /* <DEDUP_REMOVED lines=10> */
[----:B------:R2:W3:Y:S03]  /*5c90*/  MUFU.EX2 R44, R24 ;  /* 0x00000018002c7308 */ /* 0x0004e60000000800 */
[----:B------:R-:W-:-:S05]  /*5ca0*/  @!P4 FMUL R45, R45, 0.5 ;  /* 0x3f0000002d2dc820 */ /* 0x000fca0000400000 */
[----:B------:R4:W5:Y:S01]  /*5cb0*/  MUFU.EX2 R40, R45 ;  /* 0x0000002d00287308 */ /* 0x0009620000000800 */
[----:B--2---:R-:W-:Y:S01]  /*5cc0*/  F2FP.F16.F32.PACK_AB R24, R121, R122 ;  /* 0x0000007a7918723e */ /* 0x004fe200000000ff */
[----:B-1----:R-:W-:Y:S01]  /*5cd0*/  @!P5 FMUL R37, R37, R37 ;  /* 0x000000252525d220 */ /* 0x002fe20000400000 */
[----:B------:R-:W-:Y:S01]  /*5ce0*/  FSETP.GEU.AND P5, PT, R43, -126, PT ;  /* 0xc2fc00002b00780b */ /* 0x000fe20003fae000 */
[----:B------:R-:W-:Y:S01]  /*5cf0*/  FFMA R122, R119, R112, R122 ;  /* 0x00000070777a7223 */ /* 0x000fe2000000007a */
[----:B------:R-:W-:-:S03]  /*5d00*/  WARPGROUP.ARRIVE ;  /* 0x00000000000079c5 */ /* 0x000fc60000000000 */
[----:B------:R-:W-:Y:S01]  /*5d10*/  FADD R122, R122, R121 ;  /* 0x000000797a7a7221 */ /* 0x000fe20000000000 */
[----:B----4-:R-:W-:Y:S01]  /*5d20*/  FFMA R45, R47, UR7, -R126 ;  /* 0x000000072f2d7c23 */ /* 0x010fe2000800087e */
[----:B---3--:R-:W-:Y:S01]  /*5d30*/  @!P6 FMUL R44, R44, R44 ;  /* 0x0000002c2c2ce220 */ /* 0x008fe20000400000 */
[----:B------:R-:W-:Y:S01]  /*5d40*/  HGMMA.64x16x16.F32 R104, R24, gdesc[UR16].tnspB, R104, gsb0 ;  /* 0x4020001018687df0 */ /* 0x000fe20008000868 */
[----:B------:R-:W-:Y:S01]  /*5d50*/  UIADD3 UR18, UR6, 0x280, URZ ;  /* 0x0000028006127890 */ /* 0x000fe2000fffe03f */
[----:B------:R-:W-:Y:S01]  /*5d60*/  FFMA R47, R52, UR7, -R127 ;  /* 0x00000007342f7c23 */ /* 0x000fe2000800087f */
[----:B------:R-:W-:Y:S01]  /*5d70*/  UMOV UR19, 0xc0000010 ;  /* 0xc000001000137882 */ /* 0x000fe20000000000 */
[----:B------:R-:W-:Y:S01]  /*5d80*/  FSETP.GEU.AND P6, PT, R45, -126, PT ;  /* 0xc2fc00002d00780b */ /* 0x000fe20003fce000 */
[----:B------:R-:W-:Y:S01]  /*5d90*/  @!P5 FMUL R43, R43, 0.5 ;  /* 0x3f0000002b2bd820 */ /* 0x000fe20000400000 */
[----:B-----5:R-:W-:Y:S01]  /*5da0*/  @!P4 FMUL R40, R40, R40 ;  /* 0x000000282828c220 */ /* 0x020fe20000400000 */
[----:B------:R-:W-:Y:S01]  /*5db0*/  FSETP.GEU.AND P4, PT, R42, -126, PT ;  /* 0xc2fc00002a00780b */ /* 0x000fe20003f8e000 */
[----:B------:R-:W-:Y:S01]  /*5dc0*/  UMOV UR7, 0xc0000010 ;  /* 0xc000001000077882 */ /* 0x000fe20000000000 */
[----:B------:R-:W1:Y:S01]  /*5dd0*/  MUFU.EX2 R41, R43 ;  /* 0x0000002b00297308 */ /* 0x000e620000000800 */
[----:B------:R-:W-:-:S04]  /*5de0*/  FADD R29, R122, R29 ;  /* 0x0000001d7a1d7221 */ /* 0x000fc80000000000 */
[----:B------:R-:W-:-:S03]  /*5df0*/  FADD R28, R29, R28 ;  /* 0x0000001c1d1c7221 */ /* 0x000fc60000000000 */
[----:B------:R-:W-:-:S03]  /*5e00*/  @!P6 FMUL R45, R45, 0.5 ;  /* 0x3f0000002d2de820 */ /* 0x000fc60000400000 */
[----:B------:R-:W-:-:S03]  /*5e10*/  @!P4 FMUL R42, R42, 0.5 ;  /* 0x3f0000002a2ac820 */ /* 0x000fc60000400000 */
[----:B------:R-:W2:Y:S01]  /*5e20*/  MUFU.EX2 R45, R45 ;  /* 0x0000002d002d7308 */ /* 0x000ea20000000800 */
[----:B-1----:R-:W-:Y:S01]  /*5e30*/  @!P5 FMUL R41, R41, R41 ;  /* 0x000000292929d220 */ /* 0x002fe20000400000 */
[----:B------:R-:W-:-:S06]  /*5e40*/  FSETP.GEU.AND P5, PT, R46, -126, PT ;  /* 0xc2fc00002e00780b */ /* 0x000fcc0003fae000 */
[----:B------:R-:W1:Y:S01]  /*5e50*/  MUFU.EX2 R42, R42 ;  /* 0x0000002a002a7308 */ /* 0x000e620000000800 */
[----:B--2---:R-:W-:-:S06]  /*5e60*/  @!P6 FMUL R45, R45, R45 ;  /* 0x0000002d2d2de220 */ /* 0x004fcc0000400000 */
[----:B------:R-:W-:Y:S01]  /*5e70*/  @!P5 FMUL R46, R46, 0.5 ;  /* 0x3f0000002e2ed820 */ /* 0x000fe20000400000 */
[----:B------:R-:W-:Y:S02]  /*5e80*/  WARPGROUP.DEPBAR.LE gsb0, 0x0 ;  /* 0x00008000000079c5 */ /* 0x000fe40000010000 */
[----:B------:R-:W-:Y:S01]  /*5e90*/  WARPGROUP.ARRIVE ;  /* 0x00000000000079c5 */ /* 0x000fe20000000000 */
[----:B------:R-:W-:Y:S02]  /*5ea0*/  FSETP.GEU.AND P6, PT, R53, -126, PT ;  /* 0xc2fc00003500780b */ /* 0x000fe40003fce000 */
[----:B------:R-:W2:Y:S01]  /*5eb0*/  MUFU.EX2 R46, R46 ;  /* 0x0000002e002e7308 */ /* 0x000ea20000000800 */
[----:B-1----:R-:W-:Y:S01]  /*5ec0*/  @!P4 FMUL R42, R42, R42 ;  /* 0x0000002a2a2ac220 */ /* 0x002fe20000400000 */
[----:B------:R-:W-:Y:S01]  /*5ed0*/  FSETP.GEU.AND P4, PT, R49, -126, PT ;  /* 0xc2fc00003100780b */ /* 0x000fe20003f8e000 */
[----:B------:R-:W-:Y:S01]  /*5ee0*/  HGMMA.64x16x16.F32 R96, R24, gdesc[UR24].tnspB, R96, gsb0 ;  /* 0x4020001818607df0 */ /* 0x000fe20008000860 */
[----:B------:R-:W-:-:S07]  /*5ef0*/  UMOV UR27, 0xc0000010 ;  /* 0xc0000010001b7882 */ /* 0x000fce0000000000 */
[----:B------:R-:W-:-:S04]  /*5f00*/  @!P6 FMUL R53, R53, 0.5 ;  /* 0x3f0000003535e820 */ /* 0x000fc80000400000 */
[----:B------:R-:W-:Y:S01]  /*5f10*/  @!P4 FMUL R49, R49, 0.5 ;  /* 0x3f0000003131c820 */ /* 0x000fe20000400000 */
[----:B------:R-:W1:Y:S01]  /*5f20*/  MUFU.EX2 R112, R53 ;  /* 0x0000003500707308 */ /* 0x000e620000000800 */
[----:B--2---:R-:W-:Y:S01]  /*5f30*/  @!P5 FMUL R46, R46, R46 ;  /* 0x0000002e2e2ed220 */ /* 0x004fe20000400000 */
[----:B------:R-:W-:-:S06]  /*5f40*/  FSETP.GEU.AND P5, PT, R47, -126, PT ;  /* 0xc2fc00002f00780b */ /* 0x000fcc0003fae000 */
[----:B------:R-:W2:Y:S07]  /*5f50*/  MUFU.EX2 R43, R49 ;  /* 0x00000031002b7308 */ /* 0x000eae0000000800 */
[----:B------:R-:W-:Y:S01]  /*5f60*/  @!P5 FMUL R47, R47, 0.5 ;  /* 0x3f0000002f2fd820 */ /* 0x000fe20000400000 */
[----:B-1----:R-:W-:Y:S01]  /*5f70*/  @!P6 FMUL R112, R112, R112 ;  /* 0x000000707070e220 */ /* 0x002fe20000400000 */
[----:B------:R-:W-:-:S04]  /*5f80*/  FSETP.GEU.AND P6, PT, R51, -126, PT ;  /* 0xc2fc00003300780b */ /* 0x000fc80003fce000 */
[----:B------:R-:W1:Y:S01]  /*5f90*/  MUFU.EX2 R47, R47 ;  /* 0x0000002f002f7308 */ /* 0x000e620000000800 */
[----:B--2---:R-:W-:Y:S01]  /*5fa0*/  @!P4 FMUL R43, R43, R43 ;  /* 0x0000002b2b2bc220 */ /* 0x004fe20000400000 */
[----:B------:R-:W-:Y:S01]  /*5fb0*/  FSETP.GEU.AND P4, PT, R50, -126, PT ;  /* 0xc2fc00003200780b */ /* 0x000fe20003f8e000 */
[----:B------:R-:W-:Y:S02]  /*5fc0*/  WARPGROUP.DEPBAR.LE gsb0, 0x0 ;  /* 0x00008000000079c5 */ /* 0x000fe40000010000 */
[----:B------:R-:W-:-:S04]  /*5fd0*/  WARPGROUP.ARRIVE ;  /* 0x00000000000079c5 */ /* 0x000fc80000000000 */
[----:B------:R-:W-:Y:S02]  /*5fe0*/  @!P6 FMUL R51, R51, 0.5 ;  /* 0x3f0000003333e820 */ /* 0x000fe40000400000 */
[----:B------:R-:W-:Y:S01]  /*5ff0*/  HGMMA.64x16x16.F32 R88, R24, gdesc[UR8].tnspB, R88, gsb0 ;  /* 0x4020000818587df0 */ /* 0x000fe20008000858 */
[----:B------:R-:W-:Y:S01]  /*6000*/  UMOV UR10, UR12 ;  /* 0x0000000c000a7c82 */ /* 0x000fe20008000000 */
[----:B------:R-:W-:Y:S01]  /*6010*/  UMOV UR11, 0xc0000010 ;  /* 0xc0000010000b7882 */ /* 0x000fe20000000000 */
[----:B------:R-:W-:Y:S01]  /*6020*/  UIADD3 UR12, UR6, 0x120, URZ ;  /* 0x00000120060c7890 */ /* 0x000fe2000fffe03f */
[----:B------:R-:W-:Y:S01]  /*6030*/  @!P4 FMUL R50, R50, 0.5 ;  /* 0x3f0000003232c820 */ /* 0x000fe20000400000 */
[----:B-1----:R-:W-:Y:S01]  /*6040*/  @!P5 FMUL R47, R47, R47 ;  /* 0x0000002f2f2fd220 */ /* 0x002fe20000400000 */
[C---:B------:R-:W-:Y:S01]  /*6050*/  FSETP.GEU.AND P5, PT, R55.reuse, -126, PT ;  /* 0xc2fc00003700780b */ /* 0x040fe20003fae000 */
[----:B------:R-:W1:Y:S08]  /*6060*/  MUFU.EX2 R51, R51 ;  /* 0x0000003300337308 */ /* 0x000e700000000800 */
[----:B------:R-:W2:Y:S04]  /*6070*/  MUFU.EX2 R49, R50 ;  /* 0x0000003200317308 */ /* 0x000ea80000000800 */
[----:B------:R-:W-:-:S04]  /*6080*/  @!P5 FMUL R55, R55, 0.5 ;  /* 0x3f0000003737d820 */ /* 0x000fc80000400000 */
[----:B------:R-:W3:Y:S01]  /*6090*/  MUFU.EX2 R48, R55 ;  /* 0x0000003700307308 */ /* 0x000ee20000000800 */
[----:B-1----:R-:W-:Y:S01]  /*60a0*/  @!P6 FMUL R51, R51, R51 ;  /* 0x000000333333e220 */ /* 0x002fe20000400000 */
[----:B--2---:R-:W-:Y:S01]  /*60b0*/  @!P4 FMUL R49, R49, R49 ;  /* 0x000000313131c220 */ /* 0x004fe20000400000 */
[----:B------:R-:W-:Y:S01]  /*60c0*/  FSETP.GEU.AND P4, PT, R54, -126, PT ;  /* 0xc2fc00003600780b */ /* 0x000fe20003f8e000 */
[----:B---3--:R-:W-:Y:S01]  /*60d0*/  @!P5 FMUL R48, R48, R48 ;  /* 0x000000303030d220 */ /* 0x008fe20000400000 */
[----:B------:R-:W-:Y:S02]  /*60e0*/  WARPGROUP.DEPBAR.LE gsb0, 0x0 ;  /* 0x00008000000079c5 */ /* 0x000fe40000010000 */
[----:B------:R-:W-:-:S09]  /*60f0*/  WARPGROUP.ARRIVE ;  /* 0x00000000000079c5 */ /* 0x000fd20000000000 */
[----:B------:R-:W-:Y:S01]  /*6100*/  @!P4 FMUL R54, R54, 0.5 ;  /* 0x3f0000003636c820 */ /* 0x000fe20000400000 */
[----:B------:R-:W-:Y:S01]  /*6110*/  HGMMA.64x16x16.F32 R80, R24, gdesc[UR8].tnspB, R80, gsb0 ;  /* 0x4020000818507df0 */ /* 0x000fe20008000850 */
[----:B------:R-:W-:Y:S01]  /*6120*/  UMOV UR10, UR16 ;  /* 0x00000010000a7c82 */ /* 0x000fe20008000000 */
[----:B------:R-:W-:Y:S01]  /*6130*/  UMOV UR11, 0xc0000010 ;  /* 0xc0000010000b7882 */ /* 0x000fe20000000000 */
[----:B------:R-:W-:Y:S01]  /*6140*/  UIADD3 UR16, UR6, 0x1a0, URZ ;  /* 0x000001a006107890 */ /* 0x000fe2000fffe03f */
[----:B------:R-:W1:Y:S02]  /*6150*/  MUFU.EX2 R17, R54 ;  /* 0x0000003600117308 */ /* 0x000e640000000800 */
[----:B-1----:R-:W-:Y:S01]  /*6160*/  @!P4 FMUL R17, R17, R17 ;  /* 0x000000111111c220 */ /* 0x002fe20000400000 */
[----:B------:R-:W-:-:S04]  /*6170*/  ISETP.NE.AND P4, PT, R115, 0x4, PT ;  /* 0x000000047300780c */ /* 0x000fc80003f85270 */
[----:B------:R-:W-:Y:S01]  /*6180*/  SEL R115, R115, RZ, P4 ;  /* 0x000000ff73737207 */ /* 0x000fe20002000000 */
        /* <DEDUP_REMOVED lines=19> */
[----:B------:R-:W-:Y:S01]  /*62c0*/  F2FP.F16.F32.PACK_AB R24, R32, R33 ;  /* 0x000000212018723e */ /* 0x000fe200000000ff */
[----:B------:R-:W-:Y:S01]  /*62d0*/  FADD R33, R28, R33 ;  /* 0x000000211c217221 */ /* 0x000fe20000000000 */
[----:B------:R-:W-:Y:S02]  /*62e0*/  F2FP.F16.F32.PACK_AB R26, R31, R36 ;  /* 0x000000241f1a723e */ /* 0x000fe400000000ff */
[----:B------:R-:W-:Y:S01]  /*62f0*/  F2FP.F16.F32.PACK_AB R25, R128, R129 ;  /* 0x000000818019723e */ /* 0x000fe200000000ff */
[----:B------:R-:W-:Y:S01]  /*6300*/  FADD R129, R30, R129 ;  /* 0x000000811e817221 */ /* 0x000fe20000000000 */
[----:B------:R-:W-:Y:S01]  /*6310*/  F2FP.F16.F32.PACK_AB R27, R34, R39 ;  /* 0x00000027221b723e */ /* 0x000fe200000000ff */
[----:B------:R-:W-:-:S02]  /*6320*/  FADD R33, R33, R32 ;  /* 0x0000002021217221 */ /* 0x000fc40000000000 */
[----:B------:R-:W-:Y:S01]  /*6330*/  FADD R128, R129, R128 ;  /* 0x0000008081807221 */ /* 0x000fe20000000000 */
[----:B------:R-:W-:Y:S01]  /*6340*/  WARPGROUP.ARRIVE ;  /* 0x00000000000079c5 */ /* 0x000fe20000000000 */
[----:B------:R-:W-:Y:S02]  /*6350*/  FADD R36, R33, R36 ;  /* 0x0000002421247221 */ /* 0x000fe40000000000 */
[----:B------:R-:W-:Y:S02]  /*6360*/  FADD R39, R128, R39 ;  /* 0x0000002780277221 */ /* 0x000fe40000000000 */
[----:B------:R-:W-:Y:S01]  /*6370*/  FADD R36, R36, R31 ;  /* 0x0000001f24247221 */ /* 0x000fe20000000000 */
[----:B------:R-:W-:Y:S01]  /*6380*/  HGMMA.64x16x16.F32 R104, R24, gdesc[UR24].tnspB, R104, gsb0 ;  /* 0x4020001818687df0 */ /* 0x000fe20008000868 */
[----:B------:R-:W-:Y:S01]  /*6390*/  UMOV UR27, 0xc0000010 ;  /* 0xc0000010001b7882 */ /* 0x000fe20000000000 */
[----:B------:R-:W-:Y:S01]  /*63a0*/  FADD R39, R39, R34 ;  /* 0x0000002227277221 */ /* 0x000fe20000000000 */
[----:B------:R-:W-:-:S02]  /*63b0*/  WARPGROUP.DEPBAR.LE gsb0, 0x0 ;  /* 0x00008000000079c5 */ /* 0x000fc40000010000 */
        /* <DEDUP_REMOVED lines=48> */
[----:B------:R-:W-:-:S04]  /*66c0*/  FADD R42, R42, R45 ;  /* 0x0000002d2a2a7221 */ /* 0x000fc80000000000 */
[----:B------:R-:W-:-:S04]  /*66d0*/  FADD R42, R42, R49 ;  /* 0x000000312a2a7221 */ /* 0x000fc80000000000 */
[----:B------:R-:W-:Y:S01]  /*66e0*/  FADD R42, R42, R51 ;  /* 0x000000332a2a7221 */ /* 0x000fe20000000000 */
        /* <DEDUP_REMOVED lines=44> */
[----:B------:R-:W-:-:S03]  /*69b0*/  FADD R112, R47, R112 ;  /* 0x000000702f707221 */ /* 0x000fc60000000000 */
        /* <DEDUP_REMOVED lines=30> */
[C---:B------:R-:W-:Y:S01]  /*6ba0*/  IMAD R24, R8.reuse, 0x8, R113 ;  /* 0x0000000808187824 */ /* 0x040fe200078e0271 */
[----:B------:R-:W-:-:S04]  /*6bb0*/  IADD3 R8, R8, 0x1, RZ ;  /* 0x0000000108087810 */ /* 0x000fc80007ffe0ff */
[----:B------:R-:W-:Y:S02]  /*6bc0*/  PRMT R24, RZ, 0x654, R24 ;  /* 0x00000654ff187816 */ /* 0x000fe40000000018 */
[C---:B------:R-:W-:Y:S02]  /*6bd0*/  ISETP.NE.AND P3, PT, R8.reuse, 0x4, PT ;  /* 0x000000040800780c */ /* 0x040fe40003f65270 */
[----:B------:R1:W-:Y:S02]  /*6be0*/  SYNCS.ARRIVE.TRANS64.RED.A1T0 RZ, [R24+URZ], RZ ;  /* 0x000000ff18ff79a7 */ /* 0x0003e4000810043f */
[----:B------:R-:W-:Y:S02]  /*6bf0*/  SEL R8, R8, RZ, P3 ;  /* 0x000000ff08087207 */ /* 0x000fe40001800000 */
[----:B-1----:R-:W-:-:S04]  /*6c00*/  SEL R24, RZ, 0x1, P4 ;  /* 0x00000001ff187807 */ /* 0x002fc80002000000 */
[----:B------:R-:W-:Y:S01]  /*6c10*/  LOP3.LUT R3, R3, R24, RZ, 0x3c, !PT ;  /* 0x0000001803037212 */ /* 0x000fe200078e3cff */
[----:B------:R-:W-:Y:S06]  /*6c20*/  @P2 BRA `(.L_x_31) ;  /* 0x0000000400302947 */ /* 0x000fec0003800000 */
[----:B------:R-:W-:Y:S01]  /*6c30*/  ISETP.LT.OR P2, PT, R9, 0x1, !P0 ;  /* 0x000000010900780c */ /* 0x000fe20004741670 */
[----:B------:R-:W-:-:S12]  /*6c40*/  BSSY B0, `(.L_x_32) ;  /* 0x0000049000007945 */ /* 0x000fd80003800000 */
[----:B------:R-:W-:Y:S05]  /*6c50*/  @P2 BRA `(.L_x_33) ;  /* 0x00000004001c2947 */ /* 0x000fea0003800000 */
[----:B------:R-:W-:Y:S01]  /*6c60*/  ISETP.NE.AND P3, PT, R10, RZ, PT ;  /* 0x000000ff0a00720c */ /* 0x000fe20003f65270 */
[----:B------:R-:W-:Y:S01]  /*6c70*/  IMAD R24, R5, 0x8, R2 ;  /* 0x0000000805187824 */ /* 0x000fe200078e0202 */
[----:B------:R-:W-:-:S11]  /*6c80*/  SHF.L.U32 R25, R4, 0x1f, RZ ;  /* 0x0000001f04197819 */ /* 0x000fd600000006ff */
.L_x_34:
[----:B-1----:R1:W2:Y:S02]  /*6c90*/  SYNCS.PHASECHK.TRANS64.TRYWAIT P2, [R24+URZ+0x11820], R25 ;  /* 0x01182019180075a7 */ /* 0x0022a4000804017f */
[----:B--2---:R-:W-:Y:S05]  /*6ca0*/  @!P2 NANOSLEEP.SYNCS 0x989680 ;  /* 0x009896800000a95d */ /* 0x004fea0003900000 */
[----:B------:R-:W2:Y:S02]  /*6cb0*/  @!P2 SYNCS.PHASECHK.TRANS64 P2, [R24+URZ+0x11820], R25 ;  /* 0x011820191800a5a7 */ /* 0x000ea4000804007f */
[----:B--2---:R-:W-:Y:S05]  /*6cc0*/  @!P2 BRA `(.L_x_34) ;  /* 0xfffffffc00f0a947 */ /* 0x004fea000383ffff */
[----:B------:R-:W-:Y:S05]  /*6cd0*/  @P3 BRA `(.L_x_35) ;  /* 0x0000000000143947 */ /* 0x000fea0003800000 */
[----:B------:R-:W-:Y:S01]  /*6ce0*/  LOP3.LUT P2, RZ, R16, 0x1f, RZ, 0xc0, !PT ;  /* 0x0000001f10ff7812 */ /* 0x000fe2000784c0ff */
[----:B-1----:R-:W-:-:S04]  /*6cf0*/  IMAD.MOV.U32 R25, RZ, RZ, 0x3800 ;  /* 0x00003800ff197424 */ /* 0x002fc800078e00ff */
[----:B------:R2:W-:Y:S08]  /*6d00*/  SYNCS.ARRIVE.TRANS64 RZ, [R24+URZ+0x11800], R25 ;  /* 0x0118001918ff79a7 */ /* 0x0005f0000800003f */
[----:B------:R-:W-:Y:S05]  /*6d10*/  @!P2 BRA `(.L_x_35) ;  /* 0x000000000004a947 */ /* 0x000fea0003800000 */
[----:B------:R-:W-:Y:S01]  /*6d20*/  BPT.TRAP 0x1 ;  /* 0x000000040000795c */ /* 0x000fe20000300000 */
.L_x_35:
[----:B-12---:R-:W-:Y:S01]  /*6d30*/  IMAD R25, R5, 0x3800, R2 ;  /* 0x0000380005197824 */ /* 0x006fe200078e0202 */
[----:B------:R-:W-:Y:S01]  /*6d40*/  R2UR UR57, R24 ;  /* 0x00000000183972ca */ /* 0x000fe200000e0000 */
[----:B------:R-:W-:Y:S01]  /*6d50*/  UIADD3 UR30, UP0, UR22, 0x2f0, URZ ;  /* 0x000002f0161e7890 */ /* 0x000fe2000ff1e03f */
[----:B------:R-:W-:Y:S01]  /*6d60*/  R2UR UR59, R11 ;  /* 0x000000000b3b72ca */ /* 0x000fe200000e0000 */
[----:B------:R-:W-:Y:S01]  /*6d70*/  UMOV UR6, 0x0 ;  /* 0x0000000000067882 */ /* 0x000fe20000000000 */
[----:B------:R-:W-:Y:S01]  /*6d80*/  R2UR UR17, R25 ;  /* 0x00000000191172ca */ /* 0x000fe200000e0000 */
[----:B------:R-:W-:Y:S01]  /*6d90*/  UIADD3.X UR31, URZ, UR23, URZ, UP0, !UPT ;  /* 0x000000173f1f7290 */ /* 0x000fe200087fe43f */
[----:B------:R-:W-:Y:S01]  /*6da0*/  IADD3 R5, R5, 0x1, RZ ;  /* 0x0000000105057810 */ /* 0x000fe20007ffe0ff */
        /* <DEDUP_REMOVED lines=50> */
.L_x_33:
[----:B------:R-:W-:Y:S05]  /*70d0*/  BSYNC B0 ;  /* 0x0000000000007941 */ /* 0x000fea0003800000 */
.L_x_32:
[----:B------:R-:W-:-:S07]  /*70e0*/  VIADD R9, R9, 0xffffffff ;  /* 0xffffffff09097836 */ /* 0x000fce0000000000 */
.L_x_31:
[----:B------:R-:W-:Y:S01]  /*70f0*/  IADD3 R114, R114, 0x40, RZ ;  /* 0x0000004072727810 */ /* 0x000fe20007ffe0ff */
[----:B------:R-:W-:Y:S02]  /*7100*/  IMAD.MOV.U32 R121, RZ, RZ, R116 ;  /* 0x000000ffff797224 */ /* 0x000fe400078e0074 */
[----:B------:R-:W-:Y:S01]  /*7110*/  IMAD.MOV.U32 R119, RZ, RZ, R117 ;  /* 0x000000ffff777224 */ /* 0x000fe200078e0075 */
[----:B------:R-:W-:Y:S06]  /*7120*/  @P1 BRA `(.L_x_36) ;  /* 0xffffffd000a01947 */ /* 0x000fec000383ffff */
.L_x_24:
[----:B------:R-:W-:-:S13]  /*7130*/  ISETP.GE.AND P1, PT, R118, 0x1, PT ;  /* 0x000000017600780c */ /* 0x000fda0003f26270 */
[----:B------:R-:W-:Y:S05]  /*7140*/  @!P1 BRA `(.L_x_37) ;  /* 0x0000003400689947 */ /* 0x000fea0003800000 */
[----:B------:R-:W-:Y:S01]  /*7150*/  MOV R121, R116 ;  /* 0x0000007400797202 */ /* 0x000fe20000000f00 */
[----:B------:R-:W-:Y:S01]  /*7160*/  IMAD.MOV.U32 R120, RZ, RZ, R117 ;  /* 0x000000ffff787224 */ /* 0x000fe200078e0075 */
[----:B------:R-:W-:-:S07]  /*7170*/  LOP3.LUT R119, R16, 0x1f, RZ, 0xc0, !PT ;  /* 0x0000001f10777812 */ /* 0x000fce00078ec0ff */
.L_x_51:
[----:B------:R-:W-:Y:S01]  /*7180*/  IMAD R25, R115, 0x8, R2 ;  /* 0x0000000873197824 */ /* 0x000fe200078e0202 */
[----:B--2---:R-:W-:-:S07]  /*7190*/  SHF.L.U32 R24, R3, 0x1f, RZ ;  /* 0x0000001f03187819 */ /* 0x004fce00000006ff */
.L_x_38:
[----:B--2---:R2:W3:Y:S02]  /*71a0*/  SYNCS.PHASECHK.TRANS64.TRYWAIT P1, [R25+URZ+0x11800], R24 ;  /* 0x01180018190075a7 */ /* 0x0044e4000802017f */
[----:B---3--:R-:W-:Y:S05]  /*71b0*/  @!P1 NANOSLEEP.SYNCS 0x989680 ;  /* 0x009896800000995d */ /* 0x008fea0003900000 */
[----:B------:R-:W3:Y:S02]  /*71c0*/  @!P1 SYNCS.PHASECHK.TRANS64 P1, [R25+URZ+0x11800], R24 ;  /* 0x01180018190095a7 */ /* 0x000ee4000802007f */
[----:B---3--:R-:W-:Y:S05]  /*71d0*/  @!P1 BRA `(.L_x_38) ;  /* 0xfffffffc00f09947 */ /* 0x008fea000383ffff */
[----:B------:R-:W-:Y:S05]  /*71e0*/  WARPSYNC.ALL ;  /* 0x0000000000007948 */ /* 0x000fea0003800000 */
[----:B------:R-:W-:Y:S01]  /*71f0*/  MOV R116, UR14 ;  /* 0x0000000e00747c02 */ /* 0x000fe20008000f00 */
[----:B------:R-:W-:Y:S01]  /*7200*/  IMAD.MOV.U32 R117, RZ, RZ, -0x3ffffff0 ;  /* 0xc0000010ff757424 */ /* 0x000fe200078e00ff */
[----:B------:R-:W-:Y:S01]  /*7210*/  R2UR UR8, R22 ;  /* 0x00000000160872ca */ /* 0x000fe200000e0000 */
[----:B-12---:R-:W-:Y:S01]  /*7220*/  WARPGROUP.ARRIVE ;  /* 0x00000000000079c5 */ /* 0x006fe20000000000 */
[----:B------:R-:W-:Y:S01]  /*7230*/  R2UR UR9, R23 ;  /* 0x00000000170972ca */ /* 0x000fe200000e0000 */
[----:B------:R-:W-:Y:S01]  /*7240*/  IMAD R116, R115, 0x380, R116 ;  /* 0x0000038073747824 */ /* 0x000fe200078e0274 */
[----:B------:R-:W-:Y:S01]  /*7250*/  R2UR UR11, R117 ;  /* 0x00000000750b72ca */ /* 0x000fe200000e0000 */
[----:B------:R-:W-:Y:S01]  /*7260*/  IMAD.MOV.U32 R117, RZ, RZ, -0x3ffffff0 ;  /* 0xc0000010ff757424 */ /* 0x000fe200078e00ff */
[----:B------:R-:W-:Y:S01]  /*7270*/  MOV R123, 0xc0000010 ;  /* 0xc0000010007b7802 */ /* 0x000fe20000000f00 */
[C---:B------:R-:W-:Y:S01]  /*7280*/  VIADD R122, R116.reuse, 0x80 ;  /* 0x00000080747a7836 */ /* 0x040fe20000000000 */
[----:B------:R-:W-:-:S02]  /*7290*/  R2UR UR10, R116 ;  /* 0x00000000740a72ca */ /* 0x000fc400000e0000 */
[----:B------:R-:W-:Y:S02]  /*72a0*/  R2UR UR7, R117 ;  /* 0x00000000750772ca */ /* 0x000fe400000e0000 */
[----:B------:R-:W-:-:S09]  /*72b0*/  ISETP.NE.AND P1, PT, R12, RZ, PT ;  /* 0x000000ff0c00720c */ /* 0x000fd20003f25270 */
[----:B------:R-:W-:Y:S01]  /*72c0*/  HGMMA.64x64x16.F32 R24, gdesc[UR8], RZ, !UPT, gsb0 ;  /* 0x00e00000081879f0 */ /* 0x000fe2000c0008ff */
[----:B------:R-:W-:Y:S01]  /*72d0*/  R2UR UR10, R122 ;  /* 0x000000007a0a72ca */ /* 0x000fe200000e0000 */
[----:B------:R-:W-:Y:S01]  /*72e0*/  VIADD R122, R116, 0x100 ;  /* 0x00000100747a7836 */ /* 0x000fe20000000000 */
[----:B------:R-:W-:Y:S01]  /*72f0*/  R2UR UR11, R123 ;  /* 0x000000007b0b72ca */ /* 0x000fe200000e0000 */
[----:B------:R-:W-:Y:S01]  /*7300*/  IMAD.MOV.U32 R123, RZ, RZ, -0x3ffffff0 ;  /* 0xc0000010ff7b7424 */ /* 0x000fe200078e00ff */
[----:B------:R-:W-:Y:S02]  /*7310*/  R2UR UR8, R20 ;  /* 0x00000000140872ca */ /* 0x000fe400000e0000 */
[----:B------:R-:W-:Y:S01]  /*7320*/  R2UR UR9, R21 ;  /* 0x00000000150972ca */ /* 0x000fe200000e0000 */
[----:B------:R-:W-:Y:S02]  /*7330*/  WARPGROUP.DEPBAR.LE gsb0, 0x0 ;  /* 0x00008000000079c5 */ /* 0x000fe40000010000 */
[----:B------:R-:W-:-:S10]  /*7340*/  WARPGROUP.ARRIVE ;  /* 0x00000000000079c5 */ /* 0x000fd40000000000 */
[----:B------:R-:W-:Y:S01]  /*7350*/  HGMMA.64x64x16.F32 R24, gdesc[UR8], R24, gsb0 ;  /* 0x00e00000081879f0 */ /* 0x000fe20008000818 */
[----:B------:R-:W-:Y:S02]  /*7360*/  R2UR UR10, R122 ;  /* 0x000000007a0a72ca */ /* 0x000fe400000e0000 */
[----:B------:R-:W-:Y:S01]  /*7370*/  R2UR UR11, R123 ;  /* 0x000000007b0b72ca */ /* 0x000fe200000e0000 */
[----:B------:R-:W-:Y:S01]  /*7380*/  IMAD.MOV.U32 R123, RZ, RZ, -0x3ffffff0 ;  /* 0xc0000010ff7b7424 */ /* 0x000fe200078e00ff */
[----:B------:R-:W-:Y:S02]  /*7390*/  R2UR UR8, R18 ;  /* 0x00000000120872ca */ /* 0x000fe400000e0000 */
[----:B------:R-:W-:Y:S02]  /*73a0*/  R2UR UR9, R19 ;  /* 0x00000000130972ca */ /* 0x000fe400000e0000 */
[----:B------:R-:W-:Y:S01]  /*73b0*/  IADD3 R122, R116, 0x180, RZ ;  /* 0x00000180747a7810 */ /* 0x000fe20007ffe0ff */
[----:B------:R-:W-:-:S02]  /*73c0*/  WARPGROUP.DEPBAR.LE gsb0, 0x0 ;  /* 0x00008000000079c5 */ /* 0x000fc40000010000 */
[----:B------:R-:W-:-:S08]  /*73d0*/  WARPGROUP.ARRIVE ;  /* 0x00000000000079c5 */ /* 0x000fd00000000000 */
[----:B------:R-:W-:Y:S01]  /*73e0*/  HGMMA.64x64x16.F32 R24, gdesc[UR8], R24, gsb0 ;  /* 0x00e00000081879f0 */ /* 0x000fe20008000818 */
[----:B------:R-:W-:Y:S01]  /*73f0*/  R2UR UR10, R122 ;  /* 0x000000007a0a72ca */ /* 0x000fe200000e0000 */
[----:B------:R-:W-:Y:S01]  /*7400*/  VIADD R122, R116, 0x200 ;  /* 0x00000200747a7836 */ /* 0x000fe20000000000 */
[----:B------:R-:W-:Y:S02]  /*7410*/  R2UR UR11, R123 ;  /* 0x000000007b0b72ca */ /* 0x000fe400000e0000 */
[----:B------:R-:W-:Y:S02]  /*7420*/  R2UR UR8, R14 ;  /* 0x000000000e0872ca */ /* 0x000fe400000e0000 */
[----:B------:R-:W-:Y:S02]  /*7430*/  R2UR UR9, R15 ;  /* 0x000000000f0972ca */ /* 0x000fe400000e0000 */
[----:B------:R-:W-:Y:S01]  /*7440*/  MOV R123, 0xc0000010 ;  /* 0xc0000010007b7802 */ /* 0x000fe20000000f00 */
[----:B------:R-:W-:-:S02]  /*7450*/  WARPGROUP.DEPBAR.LE gsb0, 0x0 ;  /* 0x00008000000079c5 */ /* 0x000fc40000010000 */
[----:B------:R-:W-:-:S08]  /*7460*/  WARPGROUP.ARRIVE ;  /* 0x00000000000079c5 */ /* 0x000fd00000000000 */
[----:B------:R-:W-:Y:S01]  /*7470*/  HGMMA.64x64x16.F32 R24, gdesc[UR8], R24, gsb0 ;  /* 0x00e00000081879f0 */ /* 0x000fe20008000818 */
[----:B------:R-:W-:Y:S01]  /*7480*/  R2UR UR10, R122 ;  /* 0x000000007a0a72ca */ /* 0x000fe200000e0000 */
[----:B------:R-:W-:Y:S01]  /*7490*/  VIADD R122, R116, 0x280 ;  /* 0x00000280747a7836 */ /* 0x000fe20000000000 */
[----:B------:R-:W-:Y:S01]  /*74a0*/  R2UR UR11, R123 ;  /* 0x000000007b0b72ca */ /* 0x000fe200000e0000 */
[----:B------:R-:W-:Y:S01]  /*74b0*/  IMAD.MOV.U32 R123, RZ, RZ, -0x3ffffff0 ;  /* 0xc0000010ff7b7424 */ /* 0x000fe200078e00ff */
[----:B------:R-:W-:Y:S02]  /*74c0*/  R2UR UR8, R6 ;  /* 0x00000000060872ca */ /* 0x000fe400000e0000 */
[----:B------:R-:W-:Y:S02]  /*74d0*/  R2UR UR9, R7 ;  /* 0x00000000070972ca */ /* 0x000fe400000e0000 */
[----:B------:R-:W-:Y:S02]  /*74e0*/  R2UR UR46, R122 ;  /* 0x000000007a2e72ca */ /* 0x000fe400000e0000 */
[----:B------:R-:W-:-:S02]  /*74f0*/  R2UR UR47, R123 ;  /* 0x000000007b2f72ca */ /* 0x000fc400000e0000 */
[----:B------:R-:W-:-:S04]  /*7500*/  IADD3 R116, R116, 0x300, RZ ;  /* 0x0000030074747810 */ /* 0x000fc80007ffe0ff */
[----:B------:R-:W-:Y:S01]  /*7510*/  R2UR UR6, R116 ;  /* 0x00000000740672ca */ /* 0x000fe200000e0000 */
        /* <DEDUP_REMOVED lines=11> */
[----:B------:R-:W-:Y:S01]  /*75d0*/  ISETP.LT.OR P2, PT, R9, 0x1, !P0 ;  /* 0x000000010900780c */ /* 0x000fe20004741670 */
[----:B------:R-:W-:-:S12]  /*75e0*/  BSSY B0, `(.L_x_40) ;  /* 0x0000049000007945 */ /* 0x000fd80003800000 */
[----:B------:R-:W-:Y:S05]  /*75f0*/  @P2 BRA `(.L_x_41) ;  /* 0x00000004001c2947 */ /* 0x000fea0003800000 */
[----:B------:R-:W-:Y:S01]  /*7600*/  ISETP.NE.AND P3, PT, R10, RZ, PT ;  /* 0x000000ff0a00720c */ /* 0x000fe20003f65270 */
[----:B------:R-:W-:Y:S01]  /*7610*/  IMAD R116, R5, 0x8, R2 ;  /* 0x0000000805747824 */ /* 0x000fe200078e0202 */
[----:B------:R-:W-:-:S11]  /*7620*/  SHF.L.U32 R117, R4, 0x1f, RZ ;  /* 0x0000001f04757819 */ /* 0x000fd600000006ff */
.L_x_42:
        /* <DEDUP_REMOVED lines=10> */
.L_x_43:
[----:B-12---:R-:W-:Y:S01]  /*76d0*/  IMAD R117, R5, 0x3800, R2 ;  /* 0x0000380005757824 */ /* 0x006fe200078e0202 */
        /* <DEDUP_REMOVED lines=10> */
[----:B------:R-:W-:Y:S01]  /*7780*/  UMOV UR50, 0x10 ;  /* 0x0000001000327882 */ /* 0x000fe20000000000 */
[----:B------:R-:W-:Y:S01]  /*7790*/  UMOV UR52, UR60 ;  /* 0x0000003c00347c82 */ /* 0x000fe20008000000 */
[----:B------:R-:W-:Y:S01]  /*77a0*/  UMOV UR53, UR61 ;  /* 0x0000003d00357c82 */ /* 0x000fe20008000000 */
        /* <DEDUP_REMOVED lines=11> */
[----:B------:R-:W-:Y:S01]  /*7860*/  UMOV UR10, 0x20 ;  /* 0x00000020000a7882 */ /* 0x000fe20000000000 */
        /* <DEDUP_REMOVED lines=32> */
.L_x_41:
[----:B------:R-:W-:Y:S05]  /*7a70*/  BSYNC B0 ;  /* 0x0000000000007941 */ /* 0x000fea0003800000 */
.L_x_40:
[----:B------:R-:W-:-:S07]  /*7a80*/  VIADD R9, R9, 0xffffffff ;  /* 0xffffffff09097836 */ /* 0x000fce0000000000 */
.L_x_39:
[C---:B------:R-:W-:Y:S01]  /*7a90*/  IADD3 R116, R114.reuse, 0x1, RZ ;  /* 0x0000000172747810 */ /* 0x040fe20007ffe0ff */
[----:B------:R-:W-:Y:S01]  /*7aa0*/  VIADD R117, R114, 0x8 ;  /* 0x0000000872757836 */ /* 0x000fe20000000000 */
[----:B------:R-:W-:Y:S05]  /*7ab0*/  WARPSYNC.ALL ;  /* 0x0000000000007948 */ /* 0x000fea0003800000 */
[-C--:B------:R-:W-:Y:S01]  /*7ac0*/  ISETP.GE.AND P3, PT, R0, R116.reuse, PT ;  /* 0x000000740000720c */ /* 0x080fe20003f66270 */
[----:B------:R-:W-:Y:S01]  /*7ad0*/  ULDC UR6, c[0x0][0x604] ;  /* 0x0001810000067ab9 */ /* 0x000fe20000000800 */
[C---:B------:R-:W-:Y:S01]  /*7ae0*/  ISETP.GE.AND P5, PT, R13.reuse, R116, PT ;  /* 0x000000740d00720c */ /* 0x040fe20003fa6270 */
[----:B------:R-:W-:Y:S01]  /*7af0*/  VIADD R116, R114, 0x9 ;  /* 0x0000000972747836 */ /* 0x000fe20000000000 */
[-C--:B------:R-:W-:Y:S01]  /*7b00*/  ISETP.GE.AND P6, PT, R0, R117.reuse, PT ;  /* 0x000000750000720c */ /* 0x080fe20003fc6270 */
[----:B------:R-:W-:Y:S01]  /*7b10*/  BSSY B0, `(.L_x_44) ;  /* 0x00000ca000007945 */ /* 0x000fe20003800000 */
[----:B------:R-:W-:-:S02]  /*7b20*/  ISETP.GE.AND P4, PT, R13, R117, PT ;  /* 0x000000750d00720c */ /* 0x000fc40003f86270 */
[----:B------:R-:W-:Y:S02]  /*7b30*/  IADD3 R117, R114, 0x10, RZ ;  /* 0x0000001072757810 */ /* 0x000fe40007ffe0ff */
[----:B------:R-:W-:Y:S02]  /*7b40*/  FSEL R25, R25, -INF , P3 ;  /* 0xff80000019197808 */ /* 0x000fe40001800000 */
[-C--:B------:R-:W-:Y:S02]  /*7b50*/  ISETP.GE.AND P2, PT, R0, R116.reuse, PT ;  /* 0x000000740000720c */ /* 0x080fe40003f46270 */
[----:B------:R-:W-:Y:S01]  /*7b60*/  ISETP.GE.AND P3, PT, R13, R116, PT ;  /* 0x000000740d00720c */ /* 0x000fe20003f66270 */
[----:B------:R-:W-:Y:S01]  /*7b70*/  VIADD R116, R114, 0x11 ;  /* 0x0000001172747836 */ /* 0x000fe20000000000 */
[----:B------:R-:W-:Y:S02]  /*7b80*/  FSEL R27, R27, -INF , P5 ;  /* 0xff8000001b1b7808 */ /* 0x000fe40002800000 */
[----:B------:R-:W-:-:S02]  /*7b90*/  FSEL R28, R28, -INF , P6 ;  /* 0xff8000001c1c7808 */ /* 0x000fc40003000000 */
[-C--:B------:R-:W-:Y:S02]  /*7ba0*/  ISETP.GE.AND P5, PT, R0, R117.reuse, PT ;  /* 0x000000750000720c */ /* 0x080fe40003fa6270 */
[----:B------:R-:W-:Y:S01]  /*7bb0*/  ISETP.GE.AND P6, PT, R13, R117, PT ;  /* 0x000000750d00720c */ /* 0x000fe20003fc6270 */
[----:B------:R-:W-:Y:S01]  /*7bc0*/  VIADD R117, R114, 0x18 ;  /* 0x0000001872757836 */ /* 0x000fe20000000000 */
[----:B------:R-:W-:Y:S02]  /*7bd0*/  FSEL R30, R30, -INF , P4 ;  /* 0xff8000001e1e7808 */ /* 0x000fe40002000000 */
[----:B------:R-:W-:Y:S02]  /*7be0*/  FSEL R29, R29, -INF , P2 ;  /* 0xff8000001d1d7808 */ /* 0x000fe40001000000 */
[-C--:B------:R-:W-:Y:S02]  /*7bf0*/  ISETP.GE.AND P4, PT, R0, R116.reuse, PT ;  /* 0x000000740000720c */ /* 0x080fe40003f86270 */
[----:B------:R-:W-:-:S02]  /*7c00*/  ISETP.GE.AND P2, PT, R13, R116, PT ;  /* 0x000000740d00720c */ /* 0x000fc40003f46270 */
[----:B------:R-:W-:Y:S02]  /*7c10*/  IADD3 R116, R114, 0x19, RZ ;  /* 0x0000001972747810 */ /* 0x000fe40007ffe0ff */
[----:B------:R-:W-:Y:S02]  /*7c20*/  FSEL R123, R32, -INF , P5 ;  /* 0xff800000207b7808 */ /* 0x000fe40002800000 */
[-C--:B------:R-:W-:Y:S02]  /*7c30*/  ISETP.GE.AND P5, PT, R13, R117.reuse, PT ;  /* 0x000000750d00720c */ /* 0x080fe40003fa6270 */
[----:B------:R-:W-:Y:S02]  /*7c40*/  FSEL R34, R34, -INF , P6 ;  /* 0xff80000022227808 */ /* 0x000fe40003000000 */
[----:B------:R-:W-:Y:S02]  /*7c50*/  ISETP.GE.AND P6, PT, R0, R116, PT ;  /* 0x000000740000720c */ /* 0x000fe40003fc6270 */
[----:B------:R-:W-:Y:S01]  /*7c60*/  FSEL R122, R31, -INF , P3 ;  /* 0xff8000001f7a7808 */ /* 0x000fe20001800000 */
[----:B------:R-:W-:Y:S01]  /*7c70*/  VIADD R31, R114, 0x20 ;  /* 0x00000020721f7836 */ /* 0x000fe20000000000 */
[----:B------:R-:W-:-:S02]  /*7c80*/  ISETP.GE.AND P3, PT, R0, R117, PT ;  /* 0x000000750000720c */ /* 0x000fc40003f66270 */
[----:B------:R-:W-:Y:S02]  /*7c90*/  FSEL R38, R38, -INF , P5 ;  /* 0xff80000026267808 */ /* 0x000fe40002800000 */
[-C--:B------:R-:W-:Y:S02]  /*7ca0*/  ISETP.GE.AND P5, PT, R0, R114.reuse, PT ;  /* 0x000000720000720c */ /* 0x080fe40003fa6270 */
[----:B------:R-:W-:Y:S02]  /*7cb0*/  FSEL R37, R37, -INF , P6 ;  /* 0xff80000025257808 */ /* 0x000fe40003000000 */
[----:B------:R-:W-:Y:S02]  /*7cc0*/  ISETP.GE.AND P6, PT, R13, R114, PT ;  /* 0x000000720d00720c */ /* 0x000fe40003fc6270 */
[----:B------:R-:W-:Y:S02]  /*7cd0*/  FSEL R35, R35, -INF , P2 ;  /* 0xff80000023237808 */ /* 0x000fe40001000000 */
[----:B------:R-:W-:Y:S01]  /*7ce0*/  FSEL R125, R36, -INF , P3 ;  /* 0xff800000247d7808 */ /* 0x000fe20001800000 */
[----:B------:R-:W-:Y:S01]  /*7cf0*/  VIADD R36, R114, 0x29 ;  /* 0x0000002972247836 */ /* 0x000fe20000000000 */
[----:B------:R-:W-:-:S02]  /*7d00*/  ISETP.GE.AND P2, PT, R0, R31, PT ;  /* 0x0000001f0000720c */ /* 0x000fc40003f46270 */
[----:B------:R-:W-:Y:S01]  /*7d10*/  ISETP.GE.AND P3, PT, R13, R31, PT ;  /* 0x0000001f0d00720c */ /* 0x000fe20003f66270 */
[----:B------:R-:W-:Y:S01]  /*7d20*/  VIADD R31, R114, 0x21 ;  /* 0x00000021721f7836 */ /* 0x000fe20000000000 */
[----:B------:R-:W-:Y:S02]  /*7d30*/  FSEL R32, R24, -INF , P5 ;  /* 0xff80000018207808 */ /* 0x000fe40002800000 */
[----:B------:R-:W-:Y:S02]  /*7d40*/  FSEL R124, R33, -INF , P4 ;  /* 0xff800000217c7808 */ /* 0x000fe40002000000 */
[----:B------:R-:W-:Y:S02]  /*7d50*/  FSEL R33, R26, -INF , P6 ;  /* 0xff8000001a217808 */ /* 0x000fe40003000000 */
[----:B------:R-:W-:Y:S02]  /*7d60*/  FMNMX R26, R32, R121, !PT ;  /* 0x00000079201a7209 */ /* 0x000fe40007800000 */
[----:B------:R-:W-:-:S02]  /*7d70*/  FSEL R24, R42, -INF , P3 ;  /* 0xff8000002a187808 */ /* 0x000fc40001800000 */
[----:B------:R-:W-:Y:S02]  /*7d80*/  ISETP.GE.AND P5, PT, R0, R31, PT ;  /* 0x0000001f0000720c */ /* 0x000fe40003fa6270 */
[----:B------:R-:W-:Y:S02]  /*7d90*/  FMNMX R42, R33, R120, !PT ;  /* 0x00000078212a7209 */ /* 0x000fe40007800000 */
[----:B------:R-:W-:Y:S02]  /*7da0*/  FMNMX R117, R25, R26, !PT ;  /* 0x0000001a19757209 */ /* 0x000fe40007800000 */
[----:B------:R-:W-:Y:S02]  /*7db0*/  ISETP.GE.AND P4, PT, R13, R116, PT ;  /* 0x000000740d00720c */ /* 0x000fe40003f86270 */
[----:B------:R-:W-:Y:S02]  /*7dc0*/  FSEL R41, R41, -INF , P5 ;  /* 0xff80000029297808 */ /* 0x000fe40002800000 */
[----:B------:R-:W-:-:S02]  /*7dd0*/  FMNMX R127, R27, R42, !PT ;  /* 0x0000002a1b7f7209 */ /* 0x000fc40007800000 */
[-C--:B------:R-:W-:Y:S02]  /*7de0*/  ISETP.GE.AND P3, PT, R0, R36.reuse, PT ;  /* 0x000000240000720c */ /* 0x080fe40003f66270 */
[----:B------:R-:W-:Y:S02]  /*7df0*/  ISETP.GE.AND P5, PT, R13, R36, PT ;  /* 0x000000240d00720c */ /* 0x000fe40003fa6270 */
[----:B------:R-:W-:Y:S02]  /*7e00*/  FMNMX R36, R28, R117, !PT ;  /* 0x000000751c247209 */ /* 0x000fe40007800000 */
[----:B------:R-:W-:Y:S02]  /*7e10*/  FSEL R39, R39, -INF , P4 ;  /* 0xff80000027277808 */ /* 0x000fe40002000000 */
[----:B------:R-:W-:Y:S02]  /*7e20*/  FMNMX R127, R30, R127, !PT ;  /* 0x0000007f1e7f7209 */ /* 0x000fe40007800000 */
[----:B------:R-:W-:-:S02]  /*7e30*/  ISETP.GE.AND P4, PT, R13, R31, PT ;  /* 0x0000001f0d00720c */ /* 0x000fc40003f86270 */
[----:B------:R-:W-:Y:S02]  /*7e40*/  FMNMX R36, R29, R36, !PT ;  /* 0x000000241d247209 */ /* 0x000fe40007800000 */
[----:B------:R-:W-:Y:S02]  /*7e50*/  FMNMX R127, R122, R127, !PT ;  /* 0x0000007f7a7f7209 */ /* 0x000fe40007800000 */
[----:B------:R-:W-:Y:S02]  /*7e60*/  FSEL R26, R43, -INF , P4 ;  /* 0xff8000002b1a7808 */ /* 0x000fe40002000000 */
[----:B------:R-:W-:Y:S02]  /*7e70*/  FMNMX R43, R123, R36, !PT ;  /* 0x000000247b2b7209 */ /* 0x000fe40007800000 */
[----:B------:R-:W-:Y:S02]  /*7e80*/  FMNMX R42, R34, R127, !PT ;  /* 0x0000007f222a7209 */ /* 0x000fe40007800000 */
[----:B------:R-:W-:-:S02]  /*7e90*/  FMNMX R36, R124, R43, !PT ;  /* 0x0000002b7c247209 */ /* 0x000fc40007800000 */
[----:B------:R-:W-:Y:S02]  /*7ea0*/  FMNMX R43, R35, R42, !PT ;  /* 0x0000002a232b7209 */ /* 0x000fe40007800000 */
[----:B------:R-:W-:Y:S02]  /*7eb0*/  FMNMX R36, R125, R36, !PT ;  /* 0x000000247d247209 */ /* 0x000fe40007800000 */
[----:B------:R-:W-:Y:S02]  /*7ec0*/  IADD3 R31, R114, 0x28, RZ ;  /* 0x00000028721f7810 */ /* 0x000fe40007ffe0ff */
[----:B------:R-:W-:Y:S02]  /*7ed0*/  FMNMX R42, R38, R43, !PT ;  /* 0x0000002b262a7209 */ /* 0x000fe40007800000 */
[----:B------:R-:W-:Y:S02]  /*7ee0*/  FSEL R40, R40, -INF , P2 ;  /* 0xff80000028287808 */ /* 0x000fe40001000000 */
[----:B------:R-:W-:-:S02]  /*7ef0*/  FMNMX R43, R37, R36, !PT ;  /* 0x00000024252b7209 */ /* 0x000fc40007800000 */
[-C--:B------:R-:W-:Y:S02]  /*7f00*/  ISETP.GE.AND P2, PT, R0, R31.reuse, PT ;  /* 0x0000001f0000720c */ /* 0x080fe40003f46270 */
[----:B------:R-:W-:Y:S01]  /*7f10*/  ISETP.GE.AND P6, PT, R13, R31, PT ;  /* 0x0000001f0d00720c */ /* 0x000fe20003fc6270 */
[----:B------:R-:W-:Y:S01]  /*7f20*/  VIADD R31, R114, 0x30 ;  /* 0x00000030721f7836 */ /* 0x000fe20000000000 */
[----:B------:R-:W-:Y:S02]  /*7f30*/  FMNMX R117, R39, R42, !PT ;  /* 0x0000002a27757209 */ /* 0x000fe40007800000 */
[----:B------:R-:W-:Y:S02]  /*7f40*/  FMNMX R36, R40, R43, !PT ;  /* 0x0000002b28247209 */ /* 0x000fe40007800000 */
[----:B------:R-:W-:Y:S02]  /*7f50*/  FSEL R126, R44, -INF , P2 ;  /* 0xff8000002c7e7808 */ /* 0x000fe40001000000 */
[----:B------:R-:W-:-:S02]  /*7f60*/  FMNMX R117, R24, R117, !PT ;  /* 0x0000007518757209 */ /* 0x000fc40007800000 */
[-C--:B------:R-:W-:Y:S02]  /*7f70*/  ISETP.GE.AND P4, PT, R0, R31.reuse, PT ;  /* 0x0000001f0000720c */ /* 0x080fe40003f86270 */
[----:B------:R-:W-:Y:S02]  /*7f80*/  ISETP.GE.AND P2, PT, R13, R31, PT ;  /* 0x0000001f0d00720c */ /* 0x000fe40003f46270 */
[----:B------:R-:W-:Y:S02]  /*7f90*/  IADD3 R31, R114, 0x31, RZ ;  /* 0x00000031721f7810 */ /* 0x000fe40007ffe0ff */
[----:B------:R-:W-:Y:S02]  /*7fa0*/  FMNMX R43, R41, R36, !PT ;  /* 0x00000024292b7209 */ /* 0x000fe40007800000 */
[----:B------:R-:W-:Y:S02]  /*7fb0*/  FSEL R44, R46, -INF , P6 ;  /* 0xff8000002e2c7808 */ /* 0x000fe40003000000 */
[----:B------:R-:W-:-:S02]  /*7fc0*/  FMNMX R117, R26, R117, !PT ;  /* 0x000000751a757209 */ /* 0x000fc40007800000 */
[----:B------:R-:W-:Y:S02]  /*7fd0*/  FSEL R45, R45, -INF , P3 ;  /* 0xff8000002d2d7808 */ /* 0x000fe40001800000 */
[-C--:B------:R-:W-:Y:S02]  /*7fe0*/  ISETP.GE.AND P6, PT, R0, R31.reuse, PT ;  /* 0x0000001f0000720c */ /* 0x080fe40003fc6270 */
[----:B------:R-:W-:Y:S01]  /*7ff0*/  ISETP.GE.AND P3, PT, R13, R31, PT ;  /* 0x0000001f0d00720c */ /* 0x000fe20003f66270 */
[----:B------:R-:W-:Y:S01]  /*8000*/  VIADD R31, R114, 0x38 ;  /* 0x00000038721f7836 */ /* 0x000fe20000000000 */
[----:B------:R-:W-:Y:S02]  /*8010*/  FMNMX R36, R126, R43, !PT ;  /* 0x0000002b7e247209 */ /* 0x000fe40007800000 */
[----:B------:R-:W-:Y:S02]  /*8020*/  FSEL R47, R47, -INF , P5 ;  /* 0xff8000002f2f7808 */ /* 0x000fe40002800000 */
[----:B------:R-:W-:-:S02]  /*8030*/  FMNMX R42, R44, R117, !PT ;  /* 0x000000752c2a7209 */ /* 0x000fc40007800000 */
[----:B------:R-:W-:Y:S02]  /*8040*/  FSEL R46, R48, -INF , P4 ;  /* 0xff800000302e7808 */ /* 0x000fe40002000000 */
[----:B------:R-:W-:Y:S02]  /*8050*/  FMNMX R43, R45, R36, !PT ;  /* 0x000000242d2b7209 */ /* 0x000fe40007800000 */
[----:B------:R-:W-:Y:S02]  /*8060*/  FSEL R127, R49, -INF , P6 ;  /* 0xff800000317f7808 */ /* 0x000fe40003000000 */
[-C--:B------:R-:W-:Y:S02]  /*8070*/  ISETP.GE.AND P5, PT, R0, R31.reuse, PT ;  /* 0x0000001f0000720c */ /* 0x080fe40003fa6270 */
[----:B------:R-:W-:Y:S01]  /*8080*/  ISETP.GE.AND P4, PT, R13, R31, PT ;  /* 0x0000001f0d00720c */ /* 0x000fe20003f86270 */
[----:B------:R-:W-:Y:S01]  /*8090*/  VIADD R31, R114, 0x39 ;  /* 0x00000039721f7836 */ /* 0x000fe20000000000 */
[----:B------:R-:W-:-:S02]  /*80a0*/  FSEL R50, R50, -INF , P2 ;  /* 0xff80000032327808 */ /* 0x000fc40001000000 */
[----:B------:R-:W-:Y:S02]  /*80b0*/  FMNMX R49, R47, R42, !PT ;  /* 0x0000002a2f317209 */ /* 0x000fe40007800000 */
[----:B------:R-:W-:Y:S02]  /*80c0*/  FMNMX R36, R46, R43, !PT ;  /* 0x0000002b2e247209 */ /* 0x000fe40007800000 */
[----:B------:R-:W-:Y:S02]  /*80d0*/  FSEL R51, R51, -INF , P3 ;  /* 0xff80000033337808 */ /* 0x000fe40001800000 */
[----:B------:R-:W-:Y:S02]  /*80e0*/  FMNMX R42, R50, R49, !PT ;  /* 0x00000031322a7209 */ /* 0x000fe40007800000 */
[----:B------:R-:W-:Y:S02]  /*80f0*/  ISETP.GE.AND P2, PT, R0, R31, PT ;  /* 0x0000001f0000720c */ /* 0x000fe40003f46270 */
[----:B------:R-:W-:-:S02]  /*8100*/  FSEL R129, R52, -INF , P5 ;  /* 0xff80000034817808 */ /* 0x000fc40002800000 */
[----:B------:R-:W-:Y:S02]  /*8110*/  FMNMX R36, R127, R36, !PT ;  /* 0x000000247f247209 */ /* 0x000fe40007800000 */
[----:B------:R-:W-:Y:S02]  /*8120*/  ISETP.GE.AND P6, PT, R13, R31, PT ;  /* 0x0000001f0d00720c */ /* 0x000fe40003fc6270 */
[----:B------:R-:W-:Y:S02]  /*8130*/  FSEL R52, R54, -INF , P4 ;  /* 0xff80000036347808 */ /* 0x000fe40002000000 */
[----:B------:R-:W-:Y:S02]  /*8140*/  FMNMX R43, R51, R42, !PT ;  /* 0x0000002a332b7209 */ /* 0x000fe40007800000 */
[----:B------:R-:W-:Y:S02]  /*8150*/  FSEL R130, R53, -INF , P2 ;  /* 0xff80000035827808 */ /* 0x000fe40001000000 */
[----:B------:R-:W-:-:S02]  /*8160*/  FMNMX R31, R129, R36, !PT ;  /* 0x00000024811f7209 */ /* 0x000fc40007800000 */
[----:B------:R-:W-:Y:S02]  /*8170*/  FSEL R128, R55, -INF , P6 ;  /* 0xff80000037807808 */ /* 0x000fe40003000000 */
[----:B------:R-:W-:Y:S02]  /*8180*/  FMNMX R43, R52, R43, !PT ;  /* 0x0000002b342b7209 */ /* 0x000fe40007800000 */
[----:B------:R-:W-:Y:S02]  /*8190*/  FMNMX R31, R130, R31, !PT ;  /* 0x0000001f821f7209 */ /* 0x000fe40007800000 */
[----:B------:R-:W-:-:S03]  /*81a0*/  FMNMX R43, R128, R43, !PT ;  /* 0x0000002b802b7209 */ /* 0x000fc60007800000 */
[----:B------:R-:W1:Y:S04]  /*81b0*/  SHFL.BFLY PT, R36, R31, 0x1, 0x1f ;  /* 0x0c201f001f247f89 */ /* 0x000e6800000e0000 */
[----:B------:R-:W2:Y:S01]  /*81c0*/  SHFL.BFLY PT, R42, R43, 0x1, 0x1f ;  /* 0x0c201f002b2a7f89 */ /* 0x000ea200000e0000 */
[----:B-1----:R-:W-:Y:S02]  /*81d0*/  FMNMX R36, R31, R36, !PT ;  /* 0x000000241f247209 */ /* 0x002fe40007800000 */
        /* <DEDUP_REMOVED lines=15> */
[----:B------:R-:W-:Y:S01]  /*82d0*/  FMUL R132, R31, UR6 ;  /* 0x000000061f847c20 */ /* 0x000fe20008400000 */
[----:B------:R-:W-:Y:S01]  /*82e0*/  IADD3 R31, R115, 0x1, RZ ;  /* 0x00000001731f7810 */ /* 0x000fe20007ffe0ff */
[----:B------:R-:W-:-:S03]  /*82f0*/  FMUL R43, R43, UR6 ;  /* 0x000000062b2b7c20 */ /* 0x000fc60008400000 */
[----:B------:R-:W-:Y:S02]  /*8300*/  FSETP.GEU.AND P3, PT, R132, -126, PT ;  /* 0xc2fc00008400780b */ /* 0x000fe40003f6e000 */
[----:B------:R-:W-:Y:S02]  /*8310*/  FSETP.GEU.AND P4, PT, R43, -126, PT ;  /* 0xc2fc00002b00780b */ /* 0x000fe40003f8e000 */
[----:B------:R-:W-:-:S04]  /*8320*/  ISETP.NE.AND P2, PT, R31, 0x4, PT ;  /* 0x000000041f00780c */ /* 0x000fc80003f45270 */
[----:B------:R-:W-:Y:S02]  /*8330*/  SEL R36, RZ, 0x1, P2 ;  /* 0x00000001ff247807 */ /* 0x000fe40001000000 */
[----:B------:R-:W-:Y:S02]  /*8340*/  SEL R31, R31, RZ, P2 ;  /* 0x000000ff1f1f7207 */ /* 0x000fe40001000000 */
[----:B------:R-:W-:Y:S01]  /*8350*/  LOP3.LUT R36, R3, R36, RZ, 0x3c, !PT ;  /* 0x0000002403247212 */ /* 0x000fe200078e3cff */
[----:B------:R-:W-:Y:S01]  /*8360*/  @!P3 FMUL R132, R132, 0.5 ;  /* 0x3f0000008484b820 */ /* 0x000fe20000400000 */
[----:B------:R-:W-:Y:S01]  /*8370*/  ISETP.NE.AND P2, PT, R8, 0x4, PT ;  /* 0x000000040800780c */ /* 0x000fe20003f45270 */
[----:B------:R-:W-:Y:S01]  /*8380*/  @!P4 FMUL R43, R43, 0.5 ;  /* 0x3f0000002b2bc820 */ /* 0x000fe20000400000 */
[----:B-1----:R-:W-:Y:S02]  /*8390*/  LEA R42, R31, R2, 0x3 ;  /* 0x000000021f2a7211 */ /* 0x002fe400078e18ff */
[----:B------:R-:W-:Y:S01]  /*83a0*/  SHF.L.U32 R3, R36, 0x1f, RZ ;  /* 0x0000001f24037819 */ /* 0x000fe200000006ff */
[----:B------:R-:W1:Y:S08]  /*83b0*/  MUFU.EX2 R132, R132 ;  /* 0x0000008400847308 */ /* 0x000e700000000800 */
[----:B------:R-:W2:Y:S01]  /*83c0*/  MUFU.EX2 R121, R43 ;  /* 0x0000002b00797308 */ /* 0x000ea20000000800 */
[----:B-1----:R-:W-:-:S04]  /*83d0*/  @!P3 FMUL R132, R132, R132 ;  /* 0x000000848484b220 */ /* 0x002fc80000400000 */
        /* <DEDUP_REMOVED lines=57> */
.L_x_45:
[----:B-1----:R1:W2:Y:S02]  /*8770*/  SYNCS.PHASECHK.TRANS64.TRYWAIT P3, [R42+URZ+0x11800], R3 ;  /* 0x011800032a0075a7 */ /* 0x0022a4000806017f */
[----:B--2---:R-:W-:Y:S05]  /*8780*/  @!P3 NANOSLEEP.SYNCS 0x989680 ;  /* 0x009896800000b95d */ /* 0x004fea0003900000 */
[----:B------:R-:W2:Y:S02]  /*8790*/  @!P3 SYNCS.PHASECHK.TRANS64 P3, [R42+URZ+0x11800], R3 ;  /* 0x011800032a00b5a7 */ /* 0x000ea4000806007f */
[----:B--2---:R-:W-:Y:S05]  /*87a0*/  @!P3 BRA `(.L_x_45) ;  /* 0xfffffffc00f0b947 */ /* 0x004fea000383ffff */
[----:B------:R-:W-:Y:S05]  /*87b0*/  BSYNC B0 ;  /* 0x0000000000007941 */ /* 0x000fea0003800000 */
.L_x_44:
[----:B------:R-:W2:Y:S01]  /*87c0*/  LDC R131, c[0x0][0x604] ;  /* 0x00018100ff837b82 */ /* 0x000ea20000000800 */
[----:B------:R-:W-:Y:S05]  /*87d0*/  WARPSYNC.ALL ;  /* 0x0000000000007948 */ /* 0x000fea0003800000 */
[----:B------:R-:W-:Y:S01]  /*87e0*/  SEL R8, R8, RZ, P2 ;  /* 0x000000ff08087207 */ /* 0x000fe20001000000 */
[-C--:B--2---:R-:W-:Y:S01]  /*87f0*/  FMUL R120, R48, R131.reuse ;  /* 0x0000008330787220 */ /* 0x084fe20000400000 */
[----:B------:R-:W-:-:S03]  /*8800*/  FMUL R134, R134, R131 ;  /* 0x0000008386867220 */ /* 0x000fc60000400000 */
[-C--:B------:R-:W-:Y:S01]  /*8810*/  FFMA R25, R25, R131.reuse, -R120 ;  /* 0x0000008319197223 */ /* 0x080fe20000000878 */
[-C--:B------:R-:W-:Y:S01]  /*8820*/  FFMA R33, R33, R131.reuse, -R134 ;  /* 0x0000008321217223 */ /* 0x080fe20000000886 */
[-CC-:B-1----:R-:W-:Y:S01]  /*8830*/  FFMA R3, R32, R131.reuse, -R120.reuse ;  /* 0x0000008320037223 */ /* 0x182fe20000000878 */
[-C--:B------:R-:W-:Y:S01]  /*8840*/  FFMA R29, R29, R131.reuse, -R120 ;  /* 0x000000831d1d7223 */ /* 0x080fe20000000878 */
[-CC-:B------:R-:W-:Y:S01]  /*8850*/  FFMA R27, R27, R131.reuse, -R134.reuse ;  /* 0x000000831b1b7223 */ /* 0x180fe20000000886 */
[----:B------:R-:W-:Y:S01]  /*8860*/  FSETP.GEU.AND P6, PT, R25, -126, PT ;  /* 0xc2fc00001900780b */ /* 0x000fe20003fce000 */
[-C--:B------:R-:W-:Y:S01]  /*8870*/  FFMA R30, R30, R131.reuse, -R134 ;  /* 0x000000831e1e7223 */ /* 0x080fe20000000886 */
[----:B------:R-:W-:Y:S01]  /*8880*/  FSETP.GEU.AND P3, PT, R33, -126, PT ;  /* 0xc2fc00002100780b */ /* 0x000fe20003f6e000 */
[-CC-:B------:R-:W-:Y:S01]  /*8890*/  FFMA R28, R28, R131.reuse, -R120.reuse ;  /* 0x000000831c1c7223 */ /* 0x180fe20000000878 */
[----:B------:R-:W-:Y:S01]  /*88a0*/  FSETP.GEU.AND P5, PT, R3, -126, PT ;  /* 0xc2fc00000300780b */ /* 0x000fe20003fae000 */
[-C--:B------:R-:W-:Y:S01]  /*88b0*/  FFMA R124, R124, R131.reuse, -R120 ;  /* 0x000000837c7c7223 */ /* 0x080fe20000000878 */
[----:B------:R-:W-:Y:S01]  /*88c0*/  FSETP.GEU.AND P4, PT, R27, -126, PT ;  /* 0xc2fc00001b00780b */ /* 0x000fe20003f8e000 */
[-CC-:B------:R-:W-:Y:S01]  /*88d0*/  FFMA R42, R122, R131.reuse, -R134.reuse ;  /* 0x000000837a2a7223 */ /* 0x180fe20000000886 */
[-C--:B------:R-:W-:Y:S01]  /*88e0*/  FFMA R35, R35, R131.reuse, -R134 ;  /* 0x0000008323237223 */ /* 0x080fe20000000886 */
[-CC-:B------:R-:W-:Y:S01]  /*88f0*/  FFMA R122, R41, R131.reuse, -R120.reuse ;  /* 0x00000083297a7223 */ /* 0x180fe20000000878 */
[-CC-:B------:R-:W-:Y:S01]  /*8900*/  FFMA R55, R45, R131.reuse, -R120.reuse ;  /* 0x000000832d377223 */ /* 0x180fe20000000878 */
[-CC-:B------:R-:W-:Y:S01]  /*8910*/  FFMA R45, R127, R131.reuse, -R120.reuse ;  /* 0x000000837f2d7223 */ /* 0x180fe20000000878 */
[-CC-:B------:R-:W-:Y:S01]  /*8920*/  FFMA R41, R129, R131.reuse, -R120.reuse ;  /* 0x0000008381297223 */ /* 0x180fe20000000878 */
[----:B------:R-:W-:Y:S01]  /*8930*/  @!P6 FMUL R25, R25, 0.5 ;  /* 0x3f0000001919e820 */ /* 0x000fe20000400000 */
[-CC-:B------:R-:W-:Y:S01]  /*8940*/  FFMA R133, R125, R131.reuse, -R120.reuse ;  /* 0x000000837d857223 */ /* 0x180fe20000000878 */
[----:B------:R-:W-:Y:S01]  /*8950*/  @!P3 FMUL R33, R33, 0.5 ;  /* 0x3f0000002121b820 */ /* 0x000fe20000400000 */
[-C--:B------:R-:W-:Y:S01]  /*8960*/  FFMA R135, R37, R131.reuse, -R120 ;  /* 0x0000008325877223 */ /* 0x080fe20000000878 */
[----:B------:R1:W2:Y:S01]  /*8970*/  MUFU.EX2 R54, R25 ;  /* 0x0000001900367308 */ /* 0x0002a20000000800 */
[----:B------:R-:W-:Y:S01]  /*8980*/  @!P5 FMUL R3, R3, 0.5 ;  /* 0x3f0000000303d820 */ /* 0x000fe20000400000 */
[----:B------:R-:W-:Y:S01]  /*8990*/  @!P4 FMUL R27, R27, 0.5 ;  /* 0x3f0000001b1bc820 */ /* 0x000fe20000400000 */
[-CC-:B------:R-:W-:Y:S01]  /*89a0*/  FFMA R127, R38, R131.reuse, -R134.reuse ;  /* 0x00000083267f7223 */ /* 0x180fe20000000886 */
[-C--:B------:R-:W-:Y:S01]  /*89b0*/  FFMA R129, R39, R131.reuse, -R134 ;  /* 0x0000008327817223 */ /* 0x080fe20000000886 */
[-CC-:B------:R-:W-:Y:S01]  /*89c0*/  FFMA R126, R126, R131.reuse, -R120.reuse ;  /* 0x000000837e7e7223 */ /* 0x180fe20000000878 */
[-C--:B------:R-:W-:Y:S01]  /*89d0*/  FFMA R46, R46, R131.reuse, -R120 ;  /* 0x000000832e2e7223 */ /* 0x080fe20000000878 */
[-CC-:B------:R-:W-:Y:S01]  /*89e0*/  FFMA R39, R52, R131.reuse, -R134.reuse ;  /* 0x0000008334277223 */ /* 0x180fe20000000886 */
[----:B------:R-:W3:Y:S01]  /*89f0*/  MUFU.EX2 R32, R33 ;  /* 0x0000002100207308 */ /* 0x000ee20000000800 */
[-CC-:B-1----:R-:W-:Y:S01]  /*8a00*/  FFMA R25, R34, R131.reuse, -R134.reuse ;  /* 0x0000008322197223 */ /* 0x182fe20000000886 */
[-CC-:B------:R-:W-:Y:S01]  /*8a10*/  FFMA R115, R47, R131.reuse, -R134.reuse ;  /* 0x000000832f737223 */ /* 0x180fe20000000886 */
[-CC-:B------:R-:W-:Y:S01]  /*8a20*/  FFMA R47, R51, R131.reuse, -R134.reuse ;  /* 0x00000083332f7223 */ /* 0x180fe20000000886 */
[-CC-:B------:R-:W-:Y:S01]  /*8a30*/  FFMA R50, R50, R131.reuse, -R134.reuse ;  /* 0x0000008332327223 */ /* 0x180fe20000000886 */
[----:B------:R-:W-:-:S03]  /*8a40*/  FFMA R37, R128, R131, -R134 ;  /* 0x0000008380257223 */ /* 0x000fc60000000886 */
[----:B------:R1:W4:Y:S01]  /*8a50*/  MUFU.EX2 R49, R3 ;  /* 0x0000000300317308 */ /* 0x0003220000000800 */
[----:B--2---:R-:W-:Y:S01]  /*8a60*/  @!P6 FMUL R54, R54, R54 ;  /* 0x000000363636e220 */ /* 0x004fe20000400000 */
[----:B------:R-:W-:-:S06]  /*8a70*/  FSETP.GEU.AND P6, PT, R29, -126, PT ;  /* 0xc2fc00001d00780b */ /* 0x000fcc0003fce000 */
[----:B------:R2:W5:Y:S01]  /*8a80*/  MUFU.EX2 R53, R27 ;  /* 0x0000001b00357308 */ /* 0x0005620000000800 */
[----:B---3--:R-:W-:Y:S01]  /*8a90*/  @!P3 FMUL R32, R32, R32 ;  /* 0x000000202020b220 */ /* 0x008fe20000400000 */
[----:B------:R-:W-:Y:S01]  /*8aa0*/  FSETP.GEU.AND P3, PT, R30, -126, PT ;  /* 0xc2fc00001e00780b */ /* 0x000fe20003f6e000 */
[-CC-:B-1----:R-:W-:Y:S01]  /*8ab0*/  FFMA R3, R123, R131.reuse, -R120.reuse ;  /* 0x000000837b037223 */ /* 0x182fe20000000878 */
[-CC-:B------:R-:W-:Y:S01]  /*8ac0*/  FFMA R123, R40, R131.reuse, -R120.reuse ;  /* 0x00000083287b7223 */ /* 0x180fe20000000878 */
[-C--:B------:R-:W-:Y:S01]  /*8ad0*/  FFMA R40, R130, R131.reuse, -R120 ;  /* 0x0000008382287223 */ /* 0x080fe20000000878 */
[-CC-:B------:R-:W-:Y:S01]  /*8ae0*/  FFMA R130, R24, R131.reuse, -R134.reuse ;  /* 0x0000008318827223 */ /* 0x180fe20000000886 */
[----:B------:R-:W-:Y:S01]  /*8af0*/  @!P6 FMUL R29, R29, 0.5 ;  /* 0x3f0000001d1de820 */ /* 0x000fe20000400000 */
[----:B------:R-:W-:Y:S01]  /*8b00*/  FFMA R120, R44, R131, -R134 ;  /* 0x000000832c787223 */ /* 0x000fe20000000886 */
[----:B----4-:R-:W-:Y:S01]  /*8b10*/  @!P5 FMUL R49, R49, R49 ;  /* 0x000000313131d220 */ /* 0x010fe20000400000 */
[----:B------:R-:W-:Y:S01]  /*8b20*/  FSETP.GEU.AND P5, PT, R28, -126, PT ;  /* 0xc2fc00001c00780b */ /* 0x000fe20003fae000 */
[----:B------:R1:W3:Y:S01]  /*8b30*/  MUFU.EX2 R43, R29 ;  /* 0x0000001d002b7308 */ /* 0x0002e20000000800 */
[----:B--2---:R-:W-:-:S02]  /*8b40*/  IMAD.MOV.U32 R27, RZ, RZ, -0x3ffffff0 ;  /* 0xc0000010ff1b7424 */ /* 0x004fc400078e00ff */
[----:B------:R-:W-:Y:S01]  /*8b50*/  FFMA R125, R132, R112, R49 ;  /* 0x00000070847d7223 */ /* 0x000fe20000000031 */
[----:B------:R-:W-:Y:S01]  /*8b60*/  FFMA R112, R121, R17, R32 ;  /* 0x0000001179707223 */ /* 0x000fe20000000020 */
[----:B------:R-:W-:Y:S01]  /*8b70*/  @!P3 FMUL R30, R30, 0.5 ;  /* 0x3f0000001e1eb820 */ /* 0x000fe20000400000 */
[----:B-----5:R-:W-:Y:S01]  /*8b80*/  @!P4 FMUL R53, R53, R53 ;  /* 0x000000353535c220 */ /* 0x020fe20000400000 */
[----:B------:R-:W-:Y:S02]  /*8b90*/  FSETP.GEU.AND P4, PT, R42, -126, PT ;  /* 0xc2fc00002a00780b */ /* 0x000fe40003f8e000 */
[----:B------:R-:W2:Y:S01]  /*8ba0*/  MUFU.EX2 R33, R30 ;  /* 0x0000001e00217308 */ /* 0x000ea20000000800 */
[----:B-1----:R-:W-:Y:S01]  /*8bb0*/  MOV R29, 0xc0000010 ;  /* 0xc0000010001d7802 */ /* 0x002fe20000000f00 */
[----:B------:R-:W-:Y:S01]  /*8bc0*/  FADD R112, R112, R53 ;  /* 0x0000003570707221 */ /* 0x000fe20000000000 */
[----:B------:R-:W-:Y:S01]  /*8bd0*/  R2UR UR39, R27 ;  /* 0x000000001b2772ca */ /* 0x000fe200000e0000 */
[----:B------:R-:W-:Y:S01]  /*8be0*/  @!P5 FMUL R28, R28, 0.5 ;  /* 0x3f0000001c1cd820 */ /* 0x000fe20000400000 */
[----:B------:R-:W-:Y:S01]  /*8bf0*/  R2UR UR31, R29 ;  /* 0x000000001d1f72ca */ /* 0x000fe200000e0000 */
[----:B------:R-:W-:Y:S01]  /*8c00*/  FADD R125, R125, R54 ;  /* 0x000000367d7d7221 */ /* 0x000fe20000000000 */
[----:B------:R-:W-:Y:S01]  /*8c10*/  R2UR UR51, R27 ;  /* 0x000000001b3372ca */ /* 0x000fe200000e0000 */
[----:B------:R1:W4:Y:S01]  /*8c20*/  MUFU.EX2 R48, R28 ;  /* 0x0000001c00307308 */ /* 0x0003220000000800 */
[----:B---3--:R-:W-:Y:S01]  /*8c30*/  @!P6 FMUL R43, R43, R43 ;  /* 0x0000002b2b2be220 */ /* 0x008fe20000400000 */
[----:B------:R-:W-:Y:S01]  /*8c40*/  FSETP.GEU.AND P6, PT, R124, -126, PT ;  /* 0xc2fc00007c00780b */ /* 0x000fe20003fce000 */
[----:B------:R-:W-:Y:S01]  /*8c50*/  @!P4 FMUL R42, R42, 0.5 ;  /* 0x3f0000002a2ac820 */ /* 0x000fe20000400000 */
[----:B------:R-:W-:-:S02]  /*8c60*/  R2UR UR27, R27 ;  /* 0x000000001b1b72ca */ /* 0x000fc400000e0000 */
[----:B------:R-:W-:Y:S01]  /*8c70*/  R2UR UR11, R27 ;  /* 0x000000001b0b72ca */ /* 0x000fe200000e0000 */
[----:B-1----:R-:W-:Y:S02]  /*8c80*/  IMAD.U32 R28, RZ, RZ, UR15 ;  /* 0x0000000fff1c7e24 */ /* 0x002fe4000f8e00ff */
[----:B--2---:R-:W-:Y:S01]  /*8c90*/  @!P3 FMUL R33, R33, R33 ;  /* 0x000000212121b220 */ /* 0x004fe20000400000 */
[----:B------:R-:W-:Y:S01]  /*8ca0*/  FSETP.GEU.AND P3, PT, R25, -126, PT ;  /* 0xc2fc00001900780b */ /* 0x000fe20003f6e000 */
[----:B------:R-:W1:Y:S01]  /*8cb0*/  MUFU.EX2 R42, R42 ;  /* 0x0000002a002a7308 */ /* 0x000e620000000800 */
[----:B------:R-:W-:Y:S02]  /*8cc0*/  IMAD R28, R31, 0x380, R28 ;  /* 0x000003801f1c7824 */ /* 0x000fe400078e021c */
[----:B------:R-:W-:Y:S01]  /*8cd0*/  FADD R121, R112, R33 ;  /* 0x0000002170797221 */ /* 0x000fe20000000000 */
[----:B------:R-:W-:Y:S01]  /*8ce0*/  @!P6 FMUL R124, R124, 0.5 ;  /* 0x3f0000007c7ce820 */ /* 0x000fe20000400000 */
[----:B------:R-:W-:-:S02]  /*8cf0*/  VIADD R24, R28, 0x80 ;  /* 0x000000801c187836 */ /* 0x000fc40000000000 */
[----:B----4-:R-:W-:Y:S01]  /*8d00*/  @!P5 FMUL R48, R48, R48 ;  /* 0x000000303030d220 */ /* 0x010fe20000400000 */
[----:B------:R-:W-:Y:S01]  /*8d10*/  R2UR UR30, R28 ;  /* 0x000000001c1e72ca */ /* 0x000fe200000e0000 */
[----:B------:R2:W3:Y:S01]  /*8d20*/  MUFU.EX2 R34, R124 ;  /* 0x0000007c00227308 */ /* 0x0004e20000000800 */
[----:B------:R-:W-:Y:S02]  /*8d30*/  FSETP.GEU.AND P5, PT, R3, -126, PT ;  /* 0xc2fc00000300780b */ /* 0x000fe40003fae000 */
[----:B------:R-:W-:Y:S01]  /*8d40*/  R2UR UR34, R24 ;  /* 0x00000000182272ca */ /* 0x000fe200000e0000 */
[----:B------:R-:W-:Y:S01]  /*8d50*/  @!P3 FMUL R25, R25, 0.5 ;  /* 0x3f0000001919b820 */ /* 0x000fe20000400000 */
[----:B------:R-:W-:-:S03]  /*8d60*/  IADD3 R24, R28, 0x180, RZ ;  /* 0x000001801c187810 */ /* 0x000fc60007ffe0ff */
[----:B------:R4:W5:Y:S01]  /*8d70*/  MUFU.EX2 R30, R25 ;  /* 0x00000019001e7308 */ /* 0x0009620000000800 */
[----:B--2---:R-:W-:Y:S01]  /*8d80*/  FFMA R124, R26, R131, -R134 ;  /* 0x000000831a7c7223 */ /* 0x004fe20000000886 */
[----:B------:R-:W-:Y:S01]  /*8d90*/  VIADD R26, R28, 0x100 ;  /* 0x000001001c1a7836 */ /* 0x000fe20000000000 */
[----:B------:R-:W-:Y:S01]  /*8da0*/  R2UR UR46, R24 ;  /* 0x00000000182e72ca */ /* 0x000fe200000e0000 */
[----:B-1----:R-:W-:Y:S01]  /*8db0*/  @!P4 FMUL R42, R42, R42 ;  /* 0x0000002a2a2ac220 */ /* 0x002fe20000400000 */
[----:B------:R-:W-:Y:S01]  /*8dc0*/  IADD3 R24, R28, 0x280, RZ ;  /* 0x000002801c187810 */ /* 0x000fe20007ffe0ff */
[----:B------:R-:W-:Y:S01]  /*8dd0*/  @!P5 FMUL R3, R3, 0.5 ;  /* 0x3f0000000303d820 */ /* 0x000fe20000400000 */
[----:B------:R-:W-:Y:S01]  /*8de0*/  R2UR UR38, R26 ;  /* 0x000000001a2672ca */ /* 0x000fe200000e0000 */
[----:B------:R-:W-:Y:S01]  /*8df0*/  VIADD R26, R28, 0x200 ;  /* 0x000002001c1a7836 */ /* 0x000fe20000000000 */
[----:B------:R-:W-:Y:S01]  /*8e00*/  R2UR UR18, R24 ;  /* 0x00000000181272ca */ /* 0x000fe200000e0000 */
[----:B----4-:R-:W-:Y:S01]  /*8e10*/  IMAD.MOV.U32 R25, RZ, RZ, -0x3ffffff0 ;  /* 0xc0000010ff197424 */ /* 0x010fe200078e00ff */
[----:B------:R-:W-:Y:S01]  /*8e20*/  F2FP.F16.F32.PACK_AB R27, R42, R33 ;  /* 0x000000212a1b723e */ /* 0x000fe200000000ff */
[----:B------:R-:W-:Y:S01]  /*8e30*/  VIADD R24, R28, 0x20 ;  /* 0x000000201c187836 */ /* 0x000fe20000000000 */
[----:B------:R-:W-:Y:S01]  /*8e40*/  R2UR UR50, R26 ;  /* 0x000000001a3272ca */ /* 0x000fe200000e0000 */
[----:B------:R-:W-:Y:S01]  /*8e50*/  VIADD R26, R28, 0x300 ;  /* 0x000003001c1a7836 */ /* 0x000fe20000000000 */
[C---:B------:R-:W-:Y:S01]  /*8e60*/  R2UR UR35, R25.reuse ;  /* 0x00000000192372ca */ /* 0x040fe200000e0000 */
[----:B------:R-:W1:Y:S01]  /*8e70*/  MUFU.EX2 R3, R3 ;  /* 0x0000000300037308 */ /* 0x000e620000000800 */
[----:B------:R-:W-:Y:S01]  /*8e80*/  R2UR UR47, R25 ;  /* 0x00000000192f72ca */ /* 0x000fe200000e0000 */
[----:B---3--:R-:W-:Y:S01]  /*8e90*/  @!P6 FMUL R34, R34, R34 ;  /* 0x000000222222e220 */ /* 0x008fe20000400000 */
[----:B------:R-:W-:Y:S01]  /*8ea0*/  R2UR UR26, R26 ;  /* 0x000000001a1a72ca */ /* 0x000fe200000e0000 */
[----:B-----5:R-:W-:Y:S01]  /*8eb0*/  @!P3 FMUL R30, R30, R30 ;  /* 0x0000001e1e1eb220 */ /* 0x020fe20000400000 */
[----:B------:R-:W-:Y:S01]  /*8ec0*/  IADD3 R26, R28, 0xa0, RZ ;  /* 0x000000a01c1a7810 */ /* 0x000fe20007ffe0ff */
[----:B------:R-:W-:Y:S01]  /*8ed0*/  FADD R121, R121, R42 ;  /* 0x0000002a79797221 */ /* 0x000fe20000000000 */
[----:B------:R-:W-:-:S02]  /*8ee0*/  R2UR UR19, R25 ;  /* 0x00000000191372ca */ /* 0x000fc400000e0000 */
[----:B------:R-:W-:Y:S02]  /*8ef0*/  R2UR UR6, R24 ;  /* 0x00000000180672ca */ /* 0x000fe400000e0000 */
[----:B------:R-:W-:Y:S02]  /*8f00*/  R2UR UR7, R25 ;  /* 0x00000000190772ca */ /* 0x000fe400000e0000 */
[----:B------:R-:W-:Y:S02]  /*8f10*/  R2UR UR10, R26 ;  /* 0x000000001a0a72ca */ /* 0x000fe400000e0000 */
[----:B------:R-:W-:Y:S01]  /*8f20*/  F2FP.F16.F32.PACK_AB R24, R54, R49 ;  /* 0x000000313618723e */ /* 0x000fe200000000ff */
[----:B------:R-:W-:Y:S01]  /*8f30*/  IMAD.MOV.U32 R49, RZ, RZ, -0x3ffffff0 ;  /* 0xc0000010ff317424 */ /* 0x000fe200078e00ff */
[----:B------:R-:W-:Y:S01]  /*8f40*/  F2FP.F16.F32.PACK_AB R25, R53, R32 ;  /* 0x000000203519723e */ /* 0x000fe200000000ff */
[----:B-1----:R-:W-:Y:S01]  /*8f50*/  @!P5 FMUL R3, R3, R3 ;  /* 0x000000030303d220 */ /* 0x002fe20000400000 */
[----:B------:R-:W-:Y:S01]  /*8f60*/  F2FP.F16.F32.PACK_AB R26, R43, R48 ;  /* 0x000000302b1a723e */ /* 0x000fe200000000ff */
[----:B------:R-:W-:Y:S01]  /*8f70*/  VIADD R32, R28, 0x120 ;  /* 0x000001201c207836 */ /* 0x000fe20000000000 */
[----:B------:R-:W-:-:S02]  /*8f80*/  FSETP.GEU.AND P4, PT, R35, -126, PT ;  /* 0xc2fc00002300780b */ /* 0x000fc40003f8e000 */
[----:B------:R-:W-:Y:S01]  /*8f90*/  WARPGROUP.ARRIVE ;  /* 0x00000000000079c5 */ /* 0x000fe20000000000 */
[----:B------:R-:W-:Y:S02]  /*8fa0*/  FSETP.GEU.AND P5, PT, R133, -126, PT ;  /* 0xc2fc00008500780b */ /* 0x000fe40003fae000 */
[----:B------:R-:W-:Y:S02]  /*8fb0*/  FSETP.GEU.AND P6, PT, R135, -126, PT ;  /* 0xc2fc00008700780b */ /* 0x000fe40003fce000 */
[----:B------:R-:W-:Y:S01]  /*8fc0*/  FSETP.GEU.AND P3, PT, R127, -126, PT ;  /* 0xc2fc00007f00780b */ /* 0x000fe20003f6e000 */
[----:B------:R-:W-:Y:S01]  /*8fd0*/  HGMMA.64x16x16.F32 R104, R24, gdesc[UR28].tnspB, R104, gsb0 ;  /* 0x4020001c18687df0 */ /* 0x000fe20008000868 */
[----:B------:R-:W-:Y:S02]  /*8fe0*/  MOV R33, 0xc0000010 ;  /* 0xc000001000217802 */ /* 0x000fe40000000f00 */
[----:B------:R-:W-:Y:S01]  /*8ff0*/  R2UR UR30, R32 ;  /* 0x00000000201e72ca */ /* 0x000fe200000e0000 */
[----:B------:R-:W-:-:S02]  /*9000*/  VIADD R32, R28, 0x220 ;  /* 0x000002201c207836 */ /* 0x000fc40000000000 */
[----:B------:R-:W-:Y:S01]  /*9010*/  @!P4 FMUL R35, R35, 0.5 ;  /* 0x3f0000002323c820 */ /* 0x000fe20000400000 */
[----:B------:R-:W-:Y:S01]  /*9020*/  R2UR UR31, R33 ;  /* 0x00000000211f72ca */ /* 0x000fe200000e0000 */
[----:B------:R-:W-:Y:S02]  /*9030*/  IMAD.MOV.U32 R33, RZ, RZ, -0x3ffffff0 ;  /* 0xc0000010ff217424 */ /* 0x000fe400078e00ff */
[----:B------:R-:W-:Y:S01]  /*9040*/  @!P5 FMUL R133, R133, 0.5 ;  /* 0x3f0000008585d820 */ /* 0x000fe20000400000 */
[----:B------:R-:W-:Y:S01]  /*9050*/  @!P6 FMUL R135, R135, 0.5 ;  /* 0x3f0000008787e820 */ /* 0x000fe20000400000 */
[----:B------:R-:W1:Y:S01]  /*9060*/  MUFU.EX2 R35, R35 ;  /* 0x0000002300237308 */ /* 0x000e620000000800 */
[----:B------:R-:W-:-:S07]  /*9070*/  @!P3 FMUL R127, R127, 0.5 ;  /* 0x3f0000007f7fb820 */ /* 0x000fce0000400000 */
[----:B------:R-:W2:Y:S08]  /*9080*/  MUFU.EX2 R17, R133 ;  /* 0x0000008500117308 */ /* 0x000eb00000000800 */
[----:B------:R-:W3:Y:S01]  /*9090*/  MUFU.EX2 R38, R135 ;  /* 0x0000008700267308 */ /* 0x000ee20000000800 */
[----:B-1----:R-:W-:Y:S01]  /*90a0*/  @!P4 FMUL R35, R35, R35 ;  /* 0x000000232323c220 */ /* 0x002fe20000400000 */
[----:B------:R-:W-:-:S06]  /*90b0*/  FSETP.GEU.AND P4, PT, R129, -126, PT ;  /* 0xc2fc00008100780b */ /* 0x000fcc0003f8e000 */
[----:B------:R-:W1:Y:S01]  /*90c0*/  MUFU.EX2 R29, R127 ;  /* 0x0000007f001d7308 */ /* 0x000e620000000800 */
[----:B--2---:R-:W-:Y:S01]  /*90d0*/  @!P5 FMUL R17, R17, R17 ;  /* 0x000000111111d220 */ /* 0x004fe20000400000 */
[----:B------:R-:W-:Y:S01]  /*90e0*/  FSETP.GEU.AND P5, PT, R123, -126, PT ;  /* 0xc2fc00007b00780b */ /* 0x000fe20003fae000 */
[----:B------:R-:W-:Y:S02]  /*90f0*/  WARPGROUP.DEPBAR.LE gsb0, 0x0 ;  /* 0x00008000000079c5 */ /* 0x000fe40000010000 */
[----:B------:R-:W-:Y:S02]  /*9100*/  WARPGROUP.ARRIVE ;  /* 0x00000000000079c5 */ /* 0x000fe40000000000 */
[----:B------:R-:W-:Y:S01]  /*9110*/  @!P4 FMUL R129, R129, 0.5 ;  /* 0x3f0000008181c820 */ /* 0x000fe20000400000 */
[----:B---3--:R-:W-:Y:S01]  /*9120*/  @!P6 FMUL R38, R38, R38 ;  /* 0x000000262626e220 */ /* 0x008fe20000400000 */
[----:B------:R-:W-:Y:S02]  /*9130*/  FSETP.GEU.AND P6, PT, R122, -126, PT ;  /* 0xc2fc00007a00780b */ /* 0x000fe40003fce000 */
[----:B------:R-:W2:Y:S01]  /*9140*/  MUFU.EX2 R44, R129 ;  /* 0x00000081002c7308 */ /* 0x000ea20000000800 */
[----:B------:R-:W-:Y:S01]  /*9150*/  HGMMA.64x16x16.F32 R96, R24, gdesc[UR32].tnspB, R96, gsb0 ;  /* 0x4020002018607df0 */ /* 0x000fe20008000860 */
[----:B------:R-:W-:Y:S01]  /*9160*/  R2UR UR35, R49 ;  /* 0x00000000312372ca */ /* 0x000fe200000e0000 */
[----:B-1----:R-:W-:Y:S01]  /*9170*/  @!P3 FMUL R29, R29, R29 ;  /* 0x0000001d1d1db220 */ /* 0x002fe20000400000 */
[----:B------:R-:W-:Y:S01]  /*9180*/  FSETP.GEU.AND P3, PT, R130, -126, PT ;  /* 0xc2fc00008200780b */ /* 0x000fe20003f6e000 */
[----:B------:R-:W-:Y:S01]  /*9190*/  @!P5 FMUL R123, R123, 0.5 ;  /* 0x3f0000007b7bd820 */ /* 0x000fe20000400000 */
[----:B------:R-:W-:-:S03]  /*91a0*/  IMAD.MOV.U32 R49, RZ, RZ, -0x3ffffff0 ;  /* 0xc0000010ff317424 */ /* 0x000fc600078e00ff */
[----:B------:R-:W1:Y:S02]  /*91b0*/  MUFU.EX2 R51, R123 ;  /* 0x0000007b00337308 */ /* 0x000e640000000800 */
[----:B------:R-:W-:Y:S01]  /*91c0*/  @!P6 FMUL R122, R122, 0.5 ;  /* 0x3f0000007a7ae820 */ /* 0x000fe20000400000 */
[----:B--2---:R-:W-:-:S05]  /*91d0*/  @!P4 FMUL R44, R44, R44 ;  /* 0x0000002c2c2cc220 */ /* 0x004fca0000400000 */
[----:B------:R2:W3:Y:S01]  /*91e0*/  MUFU.EX2 R52, R122 ;  /* 0x0000007a00347308 */ /* 0x0004e20000000800 */
[----:B------:R-:W-:Y:S01]  /*91f0*/  FSETP.GEU.AND P4, PT, R124, -126, PT ;  /* 0xc2fc00007c00780b */ /* 0x000fe20003f8e000 */
[----:B------:R-:W-:-:S06]  /*9200*/  @!P3 FMUL R130, R130, 0.5 ;  /* 0x3f0000008282b820 */ /* 0x000fcc0000400000 */
[----:B------:R-:W4:Y:S01]  /*9210*/  MUFU.EX2 R54, R130 ;  /* 0x0000008200367308 */ /* 0x000f220000000800 */
[----:B--2---:R-:W-:Y:S01]  /*9220*/  FADD R122, R125, R48 ;  /* 0x000000307d7a7221 */ /* 0x004fe20000000000 */
[----:B------:R-:W-:Y:S02]  /*9230*/  VIADD R48, R28, 0x1a0 ;  /* 0x000001a01c307836 */ /* 0x000fe40000000000 */
[----:B-1----:R-:W-:Y:S01]  /*9240*/  @!P5 FMUL R51, R51, R51 ;  /* 0x000000333333d220 */ /* 0x002fe20000400000 */
[----:B------:R-:W-:Y:S01]  /*9250*/  FSETP.GEU.AND P5, PT, R126, -126, PT ;  /* 0xc2fc00007e00780b */ /* 0x000fe20003fae000 */
[----:B------:R-:W-:Y:S01]  /*9260*/  FADD R122, R122, R43 ;  /* 0x0000002b7a7a7221 */ /* 0x000fe20000000000 */
[----:B------:R-:W-:Y:S01]  /*9270*/  @!P4 FMUL R124, R124, 0.5 ;  /* 0x3f0000007c7cc820 */ /* 0x000fe20000400000 */
[----:B------:R-:W-:Y:S01]  /*9280*/  R2UR UR34, R48 ;  /* 0x00000000302272ca */ /* 0x000fe200000e0000 */
[----:B------:R-:W-:Y:S02]  /*9290*/  VIADD R48, R28, 0x140 ;  /* 0x000001401c307836 */ /* 0x000fe40000000000 */
[----:B---3--:R-:W-:Y:S01]  /*92a0*/  @!P6 FMUL R52, R52, R52 ;  /* 0x000000343434e220 */ /* 0x008fe20000400000 */
[----:B------:R-:W1:Y:S01]  /*92b0*/  MUFU.EX2 R53, R124 ;  /* 0x0000007c00357308 */ /* 0x000e620000000800 */
[----:B------:R-:W-:Y:S01]  /*92c0*/  FSETP.GEU.AND P6, PT, R55, -126, PT ;  /* 0xc2fc00003700780b */ /* 0x000fe20003fce000 */
[----:B------:R-:W-:-:S02]  /*92d0*/  WARPGROUP.DEPBAR.LE gsb0, 0x0 ;  /* 0x00008000000079c5 */ /* 0x000fc40000010000 */
[----:B------:R-:W-:Y:S01]  /*92e0*/  WARPGROUP.ARRIVE ;  /* 0x00000000000079c5 */ /* 0x000fe20000000000 */
[----:B----4-:R-:W-:Y:S01]  /*92f0*/  @!P3 FMUL R54, R54, R54 ;  /* 0x000000363636b220 */ /* 0x010fe20000400000 */
[----:B------:R-:W-:Y:S01]  /*9300*/  FSETP.GEU.AND P3, PT, R120, -126, PT ;  /* 0xc2fc00007800780b */ /* 0x000fe20003f6e000 */
[----:B------:R-:W-:-:S07]  /*9310*/  @!P5 FMUL R126, R126, 0.5 ;  /* 0x3f0000007e7ed820 */ /* 0x000fce0000400000 */
[----:B------:R-:W-:Y:S01]  /*9320*/  @!P6 FMUL R55, R55, 0.5 ;  /* 0x3f0000003737e820 */ /* 0x000fe20000400000 */
[----:B------:R-:W-:Y:S01]  /*9330*/  HGMMA.64x16x16.F32 R88, R24, gdesc[UR36].tnspB, R88, gsb0 ;  /* 0x4020002418587df0 */ /* 0x000fe20008000858 */
[----:B------:R-:W2:Y:S01]  /*9340*/  MUFU.EX2 R112, R126 ;  /* 0x0000007e00707308 */ /* 0x000ea20000000800 */
[----:B-1----:R-:W-:Y:S01]  /*9350*/  @!P4 FMUL R53, R53, R53 ;  /* 0x000000353535c220 */ /* 0x002fe20000400000 */
[----:B------:R-:W-:Y:S01]  /*9360*/  FSETP.GEU.AND P4, PT, R115, -126, PT ;  /* 0xc2fc00007300780b */ /* 0x000fe20003f8e000 */
[----:B------:R-:W-:-:S05]  /*9370*/  @!P3 FMUL R120, R120, 0.5 ;  /* 0x3f0000007878b820 */ /* 0x000fca0000400000 */
[----:B------:R-:W1:Y:S07]  /*9380*/  MUFU.EX2 R55, R55 ;  /* 0x0000003700377308 */ /* 0x000e6e0000000800 */
[----:B------:R-:W-:Y:S01]  /*9390*/  @!P4 FMUL R115, R115, 0.5 ;  /* 0x3f0000007373c820 */ /* 0x000fe20000400000 */
[----:B------:R-:W3:Y:S01]  /*93a0*/  MUFU.EX2 R120, R120 ;  /* 0x0000007800787308 */ /* 0x000ee20000000800 */
[----:B--2---:R-:W-:Y:S01]  /*93b0*/  @!P5 FMUL R112, R112, R112 ;  /* 0x000000707070d220 */ /* 0x004fe20000400000 */
[----:B------:R-:W-:-:S06]  /*93c0*/  FSETP.GEU.AND P5, PT, R46, -126, PT ;  /* 0xc2fc00002e00780b */ /* 0x000fcc0003fae000 */
[----:B------:R-:W2:Y:S01]  /*93d0*/  MUFU.EX2 R115, R115 ;  /* 0x0000007300737308 */ /* 0x000ea20000000800 */
[----:B-1----:R-:W-:Y:S01]  /*93e0*/  @!P6 FMUL R55, R55, R55 ;  /* 0x000000373737e220 */ /* 0x002fe20000400000 */
[----:B------:R-:W-:-:S05]  /*93f0*/  FSETP.GEU.AND P6, PT, R45, -126, PT ;  /* 0xc2fc00002d00780b */ /* 0x000fca0003fce000 */
[----:B------:R-:W-:Y:S01]  /*9400*/  @!P5 FMUL R46, R46, 0.5 ;  /* 0x3f0000002e2ed820 */ /* 0x000fe20000400000 */
[----:B---3--:R-:W-:Y:S01]  /*9410*/  @!P3 FMUL R120, R120, R120 ;  /* 0x000000787878b220 */ /* 0x008fe20000400000 */
[----:B------:R-:W-:-:S04]  /*9420*/  FSETP.GEU.AND P3, PT, R50, -126, PT ;  /* 0xc2fc00003200780b */ /* 0x000fc80003f6e000 */
[----:B------:R-:W1:Y:S02]  /*9430*/  MUFU.EX2 R46, R46 ;  /* 0x0000002e002e7308 */ /* 0x000e640000000800 */
[----:B------:R-:W-:Y:S01]  /*9440*/  @!P6 FMUL R45, R45, 0.5 ;  /* 0x3f0000002d2de820 */ /* 0x000fe20000400000 */
[----:B------:R-:W-:Y:S02]  /*9450*/  WARPGROUP.DEPBAR.LE gsb0, 0x0 ;  /* 0x00008000000079c5 */ /* 0x000fe40000010000 */
[----:B------:R-:W-:Y:S01]  /*9460*/  WARPGROUP.ARRIVE ;  /* 0x00000000000079c5 */ /* 0x000fe20000000000 */
[----:B--2---:R-:W-:Y:S01]  /*9470*/  @!P4 FMUL R115, R115, R115 ;  /* 0x000000737373c220 */ /* 0x004fe20000400000 */
[----:B------:R-:W-:Y:S01]  /*9480*/  FSETP.GEU.AND P4, PT, R47, -126, PT ;  /* 0xc2fc00002f00780b */ /* 0x000fe20003f8e000 */
[----:B------:R-:W2:Y:S01]  /*9490*/  MUFU.EX2 R45, R45 ;  /* 0x0000002d002d7308 */ /* 0x000ea20000000800 */
[----:B------:R-:W-:Y:S02]  /*94a0*/  @!P3 FMUL R50, R50, 0.5 ;  /* 0x3f0000003232b820 */ /* 0x000fe40000400000 */
[----:B------:R-:W-:Y:S05]  /*94b0*/  HGMMA.64x16x16.F32 R80, R24, gdesc[UR44].tnspB, R80, gsb0 ;  /* 0x4020002c18507df0 */ /* 0x000fea0008000850 */
[----:B------:R-:W3:Y:S01]  /*94c0*/  MUFU.EX2 R50, R50 ;  /* 0x0000003200327308 */ /* 0x000ee20000000800 */
[----:B-1----:R-:W-:Y:S01]  /*94d0*/  @!P5 FMUL R46, R46, R46 ;  /* 0x0000002e2e2ed220 */ /* 0x002fe20000400000 */
[----:B------:R-:W-:-:S02]  /*94e0*/  FSETP.GEU.AND P5, PT, R41, -126, PT ;  /* 0xc2fc00002900780b */ /* 0x000fc40003fae000 */
[----:B------:R-:W-:Y:S01]  /*94f0*/  @!P4 FMUL R47, R47, 0.5 ;  /* 0x3f0000002f2fc820 */ /* 0x000fe20000400000 */
[----:B--2---:R-:W-:-:S05]  /*9500*/  @!P6 FMUL R45, R45, R45 ;  /* 0x0000002d2d2de220 */ /* 0x004fca0000400000 */
[----:B------:R-:W1:Y:S01]  /*9510*/  MUFU.EX2 R47, R47 ;  /* 0x0000002f002f7308 */ /* 0x000e620000000800 */
[----:B------:R-:W-:-:S04]  /*9520*/  FSETP.GEU.AND P6, PT, R40, -126, PT ;  /* 0xc2fc00002800780b */ /* 0x000fc80003fce000 */
[----:B------:R-:W-:Y:S01]  /*9530*/  @!P5 FMUL R41, R41, 0.5 ;  /* 0x3f0000002929d820 */ /* 0x000fe20000400000 */
[----:B---3--:R-:W-:Y:S01]  /*9540*/  @!P3 FMUL R50, R50, R50 ;  /* 0x000000323232b220 */ /* 0x008fe20000400000 */
[----:B------:R-:W-:-:S04]  /*9550*/  FSETP.GEU.AND P3, PT, R39, -126, PT ;  /* 0xc2fc00002700780b */ /* 0x000fc80003f6e000 */
[----:B------:R-:W2:Y:S03]  /*9560*/  MUFU.EX2 R41, R41 ;  /* 0x0000002900297308 */ /* 0x000ea60000000800 */
[----:B------:R-:W-:Y:S01]  /*9570*/  @!P6 FMUL R40, R40, 0.5 ;  /* 0x3f0000002828e820 */ /* 0x000fe20000400000 */
[----:B-1----:R-:W-:Y:S01]  /*9580*/  @!P4 FMUL R47, R47, R47 ;  /* 0x0000002f2f2fc220 */ /* 0x002fe20000400000 */
[----:B------:R-:W-:-:S04]  /*9590*/  FSETP.GEU.AND P4, PT, R37, -126, PT ;  /* 0xc2fc00002500780b */ /* 0x000fc80003f8e000 */
[----:B------:R-:W1:Y:S01]  /*95a0*/  MUFU.EX2 R40, R40 ;  /* 0x0000002800287308 */ /* 0x000e620000000800 */
[----:B------:R-:W-:Y:S01]  /*95b0*/  @!P3 FMUL R39, R39, 0.5 ;  /* 0x3f0000002727b820 */ /* 0x000fe20000400000 */
[----:B------:R-:W-:Y:S02]  /*95c0*/  WARPGROUP.DEPBAR.LE gsb0, 0x0 ;  /* 0x00008000000079c5 */ /* 0x000fe40000010000 */
[----:B------:R-:W-:-:S04]  /*95d0*/  WARPGROUP.ARRIVE ;  /* 0x00000000000079c5 */ /* 0x000fc80000000000 */
[----:B------:R-:W3:Y:S01]  /*95e0*/  MUFU.EX2 R39, R39 ;  /* 0x0000002700277308 */ /* 0x000ee20000000800 */
[----:B------:R-:W-:Y:S01]  /*95f0*/  @!P4 FMUL R37, R37, 0.5 ;  /* 0x3f0000002525c820 */ /* 0x000fe20000400000 */
[----:B--2---:R-:W-:Y:S01]  /*9600*/  @!P5 FMUL R41, R41, R41 ;  /* 0x000000292929d220 */ /* 0x004fe20000400000 */
[----:B------:R-:W-:Y:S01]  /*9610*/  HGMMA.64x16x16.F32 R72, R24, gdesc[UR48].tnspB, R72, gsb0 ;  /* 0x4020003018487df0 */ /* 0x000fe20008000848 */
[----:B-1----:R-:W-:-:S04]  /*9620*/  @!P6 FMUL R40, R40, R40 ;  /* 0x000000282828e220 */ /* 0x002fc80000400000 */
[----:B------:R-:W1:Y:S01]  /*9630*/  MUFU.EX2 R37, R37 ;  /* 0x0000002500257308 */ /* 0x000e620000000800 */
[----:B---3--:R-:W-:Y:S01]  /*9640*/  @!P3 FMUL R39, R39, R39 ;  /* 0x000000272727b220 */ /* 0x008fe20000400000 */
[----:B-1----:R-:W-:Y:S01]  /*9650*/  @!P4 FMUL R37, R37, R37 ;  /* 0x000000252525c220 */ /* 0x002fe20000400000 */
[----:B------:R-:W-:Y:S02]  /*9660*/  WARPGROUP.DEPBAR.LE gsb0, 0x0 ;  /* 0x00008000000079c5 */ /* 0x000fe40000010000 */
[----:B------:R-:W-:-:S06]  /*9670*/  WARPGROUP.ARRIVE ;  /* 0x00000000000079c5 */ /* 0x000fcc0000000000 */
[----:B------:R-:W-:Y:S03]  /*9680*/  HGMMA.64x16x16.F32 R64, R24, gdesc[UR16].tnspB, R64, gsb0 ;  /* 0x4020001018407df0 */ /* 0x000fe60008000840 */
[----:B------:R-:W-:Y:S02]  /*9690*/  WARPGROUP.DEPBAR.LE gsb0, 0x0 ;  /* 0x00008000000079c5 */ /* 0x000fe40000010000 */
[----:B------:R-:W-:-:S06]  /*96a0*/  WARPGROUP.ARRIVE ;  /* 0x00000000000079c5 */ /* 0x000fcc0000000000 */
[----:B------:R-:W-:Y:S01]  /*96b0*/  HGMMA.64x16x16.F32 R56, R24, gdesc[UR24].tnspB, R56, gsb0 ;  /* 0x4020001818387df0 */ /* 0x000fe20008000838 */
[----:B------:R-:W-:Y:S02]  /*96c0*/  R2UR UR26, R32 ;  /* 0x00000000201a72ca */ /* 0x000fe400000e0000 */
[----:B------:R-:W-:Y:S02]  /*96d0*/  R2UR UR27, R33 ;  /* 0x00000000211b72ca */ /* 0x000fe400000e0000 */
[----:B------:R-:W-:Y:S02]  /*96e0*/  IADD3 R32, R28, 0x40, RZ ;  /* 0x000000401c207810 */ /* 0x000fe40007ffe0ff */
[----:B------:R-:W-:Y:S02]  /*96f0*/  MOV R33, 0xc0000010 ;  /* 0xc000001000217802 */ /* 0x000fe40000000f00 */
[----:B------:R-:W-:Y:S01]  /*9700*/  R2UR UR18, R32 ;  /* 0x00000000201272ca */ /* 0x000fe200000e0000 */
[----:B------:R-:W-:Y:S01]  /*9710*/  VIADD R32, R28, 0xc0 ;  /* 0x000000c01c207836 */ /* 0x000fe20000000000 */
[----:B------:R-:W-:-:S02]  /*9720*/  R2UR UR19, R33 ;  /* 0x00000000211372ca */ /* 0x000fc400000e0000 */
[----:B------:R-:W-:Y:S01]  /*9730*/  MOV R33, 0xc0000010 ;  /* 0xc000001000217802 */ /* 0x000fe20000000f00 */
[----:B------:R-:W-:Y:S02]  /*9740*/  WARPGROUP.DEPBAR.LE gsb0, 0x0 ;  /* 0x00008000000079c5 */ /* 0x000fe40000010000 */
[C---:B------:R-:W-:Y:S01]  /*9750*/  VIADD R26, R28.reuse, 0x320 ;  /* 0x000003201c1a7836 */ /* 0x040fe20000000000 */
[----:B------:R-:W-:Y:S01]  /*9760*/  IADD3 R24, R28, 0x2a0, RZ ;  /* 0x000002a01c187810 */ /* 0x000fe20007ffe0ff */
[----:B------:R-:W-:Y:S02]  /*9770*/  IMAD.MOV.U32 R25, RZ, RZ, -0x3ffffff0 ;  /* 0xc0000010ff197424 */ /* 0x000fe400078e00ff */
[----:B------:R-:W-:Y:S01]  /*9780*/  IMAD.MOV.U32 R27, RZ, RZ, -0x3ffffff0 ;  /* 0xc0000010ff1b7424 */ /* 0x000fe200078e00ff */
[----:B------:R-:W-:Y:S02]  /*9790*/  R2UR UR38, R24 ;  /* 0x00000000182672ca */ /* 0x000fe400000e0000 */
[----:B------:R-:W-:-:S02]  /*97a0*/  R2UR UR39, R25 ;  /* 0x00000000192772ca */ /* 0x000fc400000e0000 */
[----:B------:R-:W-:Y:S02]  /*97b0*/  R2UR UR46, R26 ;  /* 0x000000001a2e72ca */ /* 0x000fe400000e0000 */
[----:B------:R-:W-:Y:S02]  /*97c0*/  R2UR UR47, R27 ;  /* 0x000000001b2f72ca */ /* 0x000fe400000e0000 */
[----:B------:R-:W-:Y:S01]  /*97d0*/  F2FP.F16.F32.PACK_AB R24, R34, R3 ;  /* 0x000000032218723e */ /* 0x000fe200000000ff */
[----:B------:R-:W-:Y:S01]  /*97e0*/  FADD R3, R122, R3 ;  /* 0x000000037a037221 */ /* 0x000fe20000000000 */
[----:B------:R-:W-:Y:S01]  /*97f0*/  F2FP.F16.F32.PACK_AB R25, R35, R30 ;  /* 0x0000001e2319723e */ /* 0x000fe200000000ff */
[----:B------:R-:W-:Y:S01]  /*9800*/  FADD R30, R121, R30 ;  /* 0x0000001e791e7221 */ /* 0x000fe20000000000 */
[----:B------:R-:W-:Y:S01]  /*9810*/  F2FP.F16.F32.PACK_AB R26, R38, R17 ;  /* 0x00000011261a723e */ /* 0x000fe200000000ff */
[----:B------:R-:W-:Y:S01]  /*9820*/  FADD R34, R3, R34 ;  /* 0x0000002203227221 */ /* 0x000fe20000000000 */
[----:B------:R-:W-:Y:S01]  /*9830*/  F2FP.F16.F32.PACK_AB R27, R44, R29 ;  /* 0x0000001d2c1b723e */ /* 0x000fe200000000ff */
[----:B------:R-:W-:Y:S01]  /*9840*/  FADD R30, R30, R35 ;  /* 0x000000231e1e7221 */ /* 0x000fe20000000000 */
[----:B------:R-:W-:Y:S01]  /*9850*/  LEA R3, R8, R113, 0x3 ;  /* 0x0000007108037211 */ /* 0x000fe200078e18ff */
[----:B------:R-:W-:Y:S01]  /*9860*/  FADD R17, R34, R17 ;  /* 0x0000001122117221 */ /* 0x000fe20000000000 */
[----:B------:R-:W-:Y:S01]  /*9870*/  WARPGROUP.ARRIVE ;  /* 0x00000000000079c5 */ /* 0x000fe20000000000 */
[----:B------:R-:W-:Y:S01]  /*9880*/  FADD R29, R30, R29 ;  /* 0x0000001d1e1d7221 */ /* 0x000fe20000000000 */
[----:B------:R-:W-:Y:S01]  /*9890*/  PRMT R3, RZ, 0x654, R3 ;  /* 0x00000654ff037816 */ /* 0x000fe20000000003 */
[----:B------:R-:W-:-:S02]  /*98a0*/  FADD R38, R17, R38 ;  /* 0x0000002611267221 */ /* 0x000fc40000000000 */
[----:B------:R-:W-:Y:S01]  /*98b0*/  FADD R29, R29, R44 ;  /* 0x0000002c1d1d7221 */ /* 0x000fe20000000000 */
[----:B------:R-:W-:Y:S01]  /*98c0*/  HGMMA.64x16x16.F32 R104, R24, gdesc[UR4].tnspB, R104, gsb0 ;  /* 0x4020000418687df0 */ /* 0x000fe20008000868 */
[----:B------:R-:W-:Y:S01]  /*98d0*/  R2UR UR6, R32 ;  /* 0x00000000200672ca */ /* 0x000fe200000e0000 */
[----:B------:R-:W-:Y:S01]  /*98e0*/  VIADD R32, R28, 0x2c0 ;  /* 0x000002c01c207836 */ /* 0x000fe20000000000 */
[----:B------:R-:W-:Y:S01]  /*98f0*/  R2UR UR7, R33 ;  /* 0x00000000210772ca */ /* 0x000fe200000e0000 */
[----:B------:R-:W-:Y:S01]  /*9900*/  IMAD.MOV.U32 R33, RZ, RZ, -0x3ffffff0 ;  /* 0xc0000010ff217424 */ /* 0x000fe200078e00ff */
[----:B------:R-:W-:Y:S02]  /*9910*/  WARPGROUP.DEPBAR.LE gsb0, 0x0 ;  /* 0x00008000000079c5 */ /* 0x000fe40000010000 */
[----:B------:R-:W-:-:S06]  /*9920*/  WARPGROUP.ARRIVE ;  /* 0x00000000000079c5 */ /* 0x000fcc0000000000 */
[----:B------:R-:W-:Y:S01]  /*9930*/  HGMMA.64x16x16.F32 R96, R24, gdesc[UR8].tnspB, R96, gsb0 ;  /* 0x4020000818607df0 */ /* 0x000fe20008000860 */
[----:B------:R-:W-:Y:S02]  /*9940*/  R2UR UR10, R48 ;  /* 0x00000000300a72ca */ /* 0x000fe400000e0000 */
[----:B------:R-:W-:Y:S01]  /*9950*/  R2UR UR11, R49 ;  /* 0x00000000310b72ca */ /* 0x000fe200000e0000 */
[----:B------:R-:W-:Y:S02]  /*9960*/  WARPGROUP.DEPBAR.LE gsb0, 0x0 ;  /* 0x00008000000079c5 */ /* 0x000fe40000010000 */
[----:B------:R-:W-:-:S06]  /*9970*/  WARPGROUP.ARRIVE ;  /* 0x00000000000079c5 */ /* 0x000fcc0000000000 */
[----:B------:R-:W-:Y:S03]  /*9980*/  HGMMA.64x16x16.F32 R88, R24, gdesc[UR28].tnspB, R88, gsb0 ;  /* 0x4020001c18587df0 */ /* 0x000fe60008000858 */
[----:B------:R-:W-:Y:S02]  /*9990*/  WARPGROUP.DEPBAR.LE gsb0, 0x0 ;  /* 0x00008000000079c5 */ /* 0x000fe40000010000 */
[----:B------:R-:W-:-:S06]  /*99a0*/  WARPGROUP.ARRIVE ;  /* 0x00000000000079c5 */ /* 0x000fcc0000000000 */
[----:B------:R-:W-:Y:S01]  /*99b0*/  HGMMA.64x16x16.F32 R80, R24, gdesc[UR32].tnspB, R80, gsb0 ;  /* 0x4020002018507df0 */ /* 0x000fe20008000850 */
[----:B------:R-:W-:Y:S01]  /*99c0*/  R2UR UR34, R32 ;  /* 0x00000000202272ca */ /* 0x000fe200000e0000 */
[----:B------:R-:W-:Y:S01]  /*99d0*/  VIADD R32, R28, 0x340 ;  /* 0x000003401c207836 */ /* 0x000fe20000000000 */
[----:B------:R-:W-:Y:S02]  /*99e0*/  R2UR UR35, R33 ;  /* 0x00000000212372ca */ /* 0x000fe400000e0000 */
[----:B------:R-:W-:Y:S01]  /*99f0*/  MOV R33, 0xc0000010 ;  /* 0xc000001000217802 */ /* 0x000fe20000000f00 */
[----:B------:R-:W-:Y:S02]  /*9a00*/  WARPGROUP.DEPBAR.LE gsb0, 0x0 ;  /* 0x00008000000079c5 */ /* 0x000fe40000010000 */
[----:B------:R-:W-:-:S06]  /*9a10*/  WARPGROUP.ARRIVE ;  /* 0x00000000000079c5 */ /* 0x000fcc0000000000 */
[----:B------:R-:W-:Y:S03]  /*9a20*/  HGMMA.64x16x16.F32 R72, R24, gdesc[UR24].tnspB, R72, gsb0 ;  /* 0x4020001818487df0 */ /* 0x000fe60008000848 */
[----:B------:R-:W-:Y:S02]  /*9a30*/  WARPGROUP.DEPBAR.LE gsb0, 0x0 ;  /* 0x00008000000079c5 */ /* 0x000fe40000010000 */
[----:B------:R-:W-:-:S06]  /*9a40*/  WARPGROUP.ARRIVE ;  /* 0x00000000000079c5 */ /* 0x000fcc0000000000 */
[----:B------:R-:W-:Y:S03]  /*9a50*/  HGMMA.64x16x16.F32 R64, R24, gdesc[UR36].tnspB, R64, gsb0 ;  /* 0x4020002418407df0 */ /* 0x000fe60008000840 */
[----:B------:R-:W-:Y:S02]  /*9a60*/  WARPGROUP.DEPBAR.LE gsb0, 0x0 ;  /* 0x00008000000079c5 */ /* 0x000fe40000010000 */
[----:B------:R-:W-:-:S06]  /*9a70*/  WARPGROUP.ARRIVE ;  /* 0x00000000000079c5 */ /* 0x000fcc0000000000 */
[----:B------:R-:W-:Y:S03]  /*9a80*/  HGMMA.64x16x16.F32 R56, R24, gdesc[UR44].tnspB, R56, gsb0 ;  /* 0x4020002c18387df0 */ /* 0x000fe60008000838 */
[----:B------:R-:W-:Y:S02]  /*9a90*/  WARPGROUP.DEPBAR.LE gsb0, 0x0 ;  /* 0x00008000000079c5 */ /* 0x000fe40000010000 */
[C---:B------:R-:W-:Y:S01]  /*9aa0*/  VIADD R24, R28.reuse, 0x1c0 ;  /* 0x000001c01c187836 */ /* 0x040fe20000000000 */
[----:B------:R-:W-:Y:S01]  /*9ab0*/  IADD3 R26, R28, 0x240, RZ ;  /* 0x000002401c1a7810 */ /* 0x000fe20007ffe0ff */
[----:B------:R-:W-:Y:S01]  /*9ac0*/  IMAD.MOV.U32 R25, RZ, RZ, -0x3ffffff0 ;  /* 0xc0000010ff197424 */ /* 0x000fe200078e00ff */
[----:B------:R-:W-:Y:S02]  /*9ad0*/  MOV R27, 0xc0000010 ;  /* 0xc0000010001b7802 */ /* 0x000fe40000000f00 */
[----:B------:R-:W-:-:S02]  /*9ae0*/  R2UR UR26, R24 ;  /* 0x00000000181a72ca */ /* 0x000fc400000e0000 */
[----:B------:R-:W-:Y:S02]  /*9af0*/  R2UR UR27, R25 ;  /* 0x00000000191b72ca */ /* 0x000fe400000e0000 */
        /* <DEDUP_REMOVED lines=15> */
[----:B------:R-:W-:Y:S03]  /*9bf0*/  HGMMA.64x16x16.F32 R104, R24, gdesc[UR16].tnspB, R104, gsb0 ;  /* 0x4020001018687df0 */ /* 0x000fe60008000868 */
[----:B------:R-:W-:-:S02]  /*9c00*/  WARPGROUP.DEPBAR.LE gsb0, 0x0 ;  /* 0x00008000000079c5 */ /* 0x000fc40000010000 */
        /* <DEDUP_REMOVED lines=20> */
[----:B------:R-:W-:Y:S01]  /*9d50*/  HGMMA.64x16x16.F32 R56, R24, gdesc[UR4].tnspB, R56, gsb0 ;  /* 0x4020000418387df0 */ /* 0x000fe20008000838 */
[----:B------:R-:W-:Y:S02]  /*9d60*/  R2UR UR6, R32 ;  /* 0x00000000200672ca */ /* 0x000fe400000e0000 */
[----:B------:R-:W-:Y:S01]  /*9d70*/  R2UR UR7, R33 ;  /* 0x00000000210772ca */ /* 0x000fe200000e0000 */
[----:B------:R-:W-:Y:S01]  /*9d80*/  IMAD.MOV.U32 R33, RZ, RZ, -0x3ffffff0 ;  /* 0xc0000010ff217424 */ /* 0x000fe200078e00ff */
[----:B------:R-:W-:-:S04]  /*9d90*/  IADD3 R32, R28, 0x2e0, RZ ;  /* 0x000002e01c207810 */ /* 0x000fc80007ffe0ff */
[----:B------:R-:W-:Y:S02]  /*9da0*/  R2UR UR34, R32 ;  /* 0x00000000202272ca */ /* 0x000fe400000e0000 */
[----:B------:R-:W-:Y:S01]  /*9db0*/  R2UR UR35, R33 ;  /* 0x00000000212372ca */ /* 0x000fe200000e0000 */
[----:B------:R-:W-:Y:S02]  /*9dc0*/  WARPGROUP.DEPBAR.LE gsb0, 0x0 ;  /* 0x00008000000079c5 */ /* 0x000fe40000010000 */
[----:B------:R-:W-:Y:S02]  /*9dd0*/  IMAD.MOV.U32 R27, RZ, RZ, -0x3ffffff0 ;  /* 0xc0000010ff1b7424 */ /* 0x000fe400078e00ff */
[C---:B------:R-:W-:Y:S02]  /*9de0*/  VIADD R26, R28.reuse, 0xe0 ;  /* 0x000000e01c1a7836 */ /* 0x040fe40000000000 */
[----:B------:R-:W-:Y:S01]  /*9df0*/  VIADD R24, R28, 0x160 ;  /* 0x000001601c187836 */ /* 0x000fe20000000000 */
[----:B------:R-:W-:Y:S01]  /*9e00*/  R2UR UR11, R27 ;  /* 0x000000001b0b72ca */ /* 0x000fe200000e0000 */
[----:B------:R-:W-:Y:S01]  /*9e10*/  IMAD.MOV.U32 R27, RZ, RZ, -0x3ffffff0 ;  /* 0xc0000010ff1b7424 */ /* 0x000fe200078e00ff */
[----:B------:R-:W-:Y:S01]  /*9e20*/  R2UR UR10, R26 ;  /* 0x000000001a0a72ca */ /* 0x000fe200000e0000 */
[----:B------:R-:W-:Y:S01]  /*9e30*/  IMAD.MOV.U32 R25, RZ, RZ, -0x3ffffff0 ;  /* 0xc0000010ff197424 */ /* 0x000fe200078e00ff */
[----:B------:R-:W-:-:S02]  /*9e40*/  IADD3 R26, R28, 0x1e0, RZ ;  /* 0x000001e01c1a7810 */ /* 0x000fc40007ffe0ff */
[----:B------:R-:W-:Y:S01]  /*9e50*/  R2UR UR18, R24 ;  /* 0x00000000181272ca */ /* 0x000fe200000e0000 */
[----:B------:R-:W-:Y:S01]  /*9e60*/  VIADD R24, R28, 0x260 ;  /* 0x000002601c187836 */ /* 0x000fe20000000000 */
[----:B------:R-:W-:Y:S01]  /*9e70*/  R2UR UR26, R26 ;  /* 0x000000001a1a72ca */ /* 0x000fe200000e0000 */
[----:B------:R-:W-:Y:S01]  /*9e80*/  VIADD R26, R28, 0x360 ;  /* 0x000003601c1a7836 */ /* 0x000fe20000000000 */
[----:B------:R-:W-:Y:S01]  /*9e90*/  R2UR UR27, R27 ;  /* 0x000000001b1b72ca */ /* 0x000fe200000e0000 */
[----:B------:R-:W-:Y:S01]  /*9ea0*/  IMAD.MOV.U32 R27, RZ, RZ, -0x3ffffff0 ;  /* 0xc0000010ff1b7424 */ /* 0x000fe200078e00ff */
[----:B------:R-:W-:Y:S02]  /*9eb0*/  R2UR UR19, R25 ;  /* 0x00000000191372ca */ /* 0x000fe400000e0000 */
        /* <DEDUP_REMOVED lines=39> */
[----:B------:R-:W-:Y:S05]  /*a130*/  @P1 BRA `(.L_x_46) ;  /* 0x0000000400341947 */ /* 0x000fea0003800000 */
[----:B------:R-:W-:Y:S01]  /*a140*/  ISETP.LT.OR P1, PT, R9, 0x1, !P0 ;  /* 0x000000010900780c */ /* 0x000fe20004721670 */
[----:B------:R-:W-:-:S12]  /*a150*/  BSSY B0, `(.L_x_47) ;  /* 0x000004a000007945 */ /* 0x000fd80003800000 */
[----:B------:R-:W-:Y:S05]  /*a160*/  @P1 BRA `(.L_x_48) ;  /* 0x0000000400201947 */ /* 0x000fea0003800000 */
[----:B------:R-:W-:Y:S01]  /*a170*/  ISETP.NE.AND P2, PT, R10, RZ, PT ;  /* 0x000000ff0a00720c */ /* 0x000fe20003f45270 */
[----:B-1----:R-:W-:Y:S01]  /*a180*/  IMAD R3, R5, 0x8, R2 ;  /* 0x0000000805037824 */ /* 0x002fe200078e0202 */
[----:B------:R-:W-:-:S11]  /*a190*/  SHF.L.U32 R24, R4, 0x1f, RZ ;  /* 0x0000001f04187819 */ /* 0x000fd600000006ff */
.L_x_49:
        /* <DEDUP_REMOVED lines=10> */
.L_x_50:
        /* <DEDUP_REMOVED lines=9> */
[----:B------:R-:W-:Y:S01]  /*a2d0*/  IADD3 R5, R5, 0x1, RZ ;  /* 0x0000000105057810 */ /* 0x000fe20007ffe0ff */
[----:B------:R-:W-:Y:S01]  /*a2e0*/  UMOV UR58, URZ ;  /* 0x0000003f003a7c82 */ /* 0x000fe20008000000 */
[----:B------:R-:W-:Y:S01]  /*a2f0*/  UMOV UR50, 0x10 ;  /* 0x0000001000327882 */ /* 0x000fe20000000000 */
[----:B------:R-:W-:Y:S01]  /*a300*/  UMOV UR52, UR60 ;  /* 0x0000003c00347c82 */ /* 0x000fe20008000000 */
[----:B------:R-:W-:Y:S01]  /*a310*/  UMOV UR53, UR61 ;  /* 0x0000003d00357c82 */ /* 0x000fe20008000000 */
        /* <DEDUP_REMOVED lines=45> */
.L_x_48:
[----:B------:R-:W-:Y:S05]  /*a5f0*/  BSYNC B0 ;  /* 0x0000000000007941 */ /* 0x000fea0003800000 */
.L_x_47:
[----:B------:R-:W-:-:S07]  /*a600*/  VIADD R9, R9, 0xffffffff ;  /* 0xffffffff09097836 */ /* 0x000fce0000000000 */
.L_x_46:
[----:B------:R-:W-:Y:S01]  /*a610*/  ISETP.GT.AND P3, PT, R118, 0x1, PT ;  /* 0x000000017600780c */ /* 0x000fe20003f64270 */
[----:B------:R-:W-:Y:S01]  /*a620*/  VIADD R8, R8, 0x1 ;  /* 0x0000000108087836 */ /* 0x000fe20000000000 */
[----:B------:R-:W-:Y:S01]  /*a630*/  IADD3 R31, R31, 0x1, RZ ;  /* 0x000000011f1f7810 */ /* 0x000fe20007ffe0ff */
[----:B------:R-:W-:Y:S01]  /*a640*/  VIADD R118, R118, 0xffffffff ;  /* 0xffffffff76767836 */ /* 0x000fe20000000000 */
[----:B------:R-:W-:Y:S01]  /*a650*/  IADD3 R114, R114, 0x40, RZ ;  /* 0x0000004072727810 */ /* 0x000fe20007ffe0ff */
[----:B------:R-:W-:Y:S01]  /*a660*/  IMAD.MOV.U32 R121, RZ, RZ, R116 ;  /* 0x000000ffff797224 */ /* 0x000fe200078e0074 */
[----:B------:R-:W-:Y:S01]  /*a670*/  ISETP.NE.AND P1, PT, R31, 0x4, PT ;  /* 0x000000041f00780c */ /* 0x000fe20003f25270 */
[----:B------:R-:W-:Y:S01]  /*a680*/  IMAD.MOV.U32 R120, RZ, RZ, R117 ;  /* 0x000000ffff787224 */ /* 0x000fe200078e0075 */
[----:B------:R-:W-:Y:S02]  /*a690*/  ISETP.NE.AND P2, PT, R8, 0x4, PT ;  /* 0x000000040800780c */ /* 0x000fe40003f45270 */
[----:B-1----:R-:W-:-:S02]  /*a6a0*/  SEL R3, RZ, 0x1, P1 ;  /* 0x00000001ff037807 */ /* 0x002fc40000800000 */
[----:B------:R-:W-:Y:S02]  /*a6b0*/  SEL R115, R31, RZ, P1 ;  /* 0x000000ff1f737207 */ /* 0x000fe40000800000 */
[----:B------:R-:W-:Y:S02]  /*a6c0*/  LOP3.LUT R3, R36, R3, RZ, 0x3c, !PT ;  /* 0x0000000324037212 */ /* 0x000fe400078e3cff */
[----:B------:R-:W-:Y:S01]  /*a6d0*/  SEL R8, R8, RZ, P2 ;  /* 0x000000ff08087207 */ /* 0x000fe20001000000 */
[----:B------:R-:W-:Y:S06]  /*a6e0*/  @P3 BRA `(.L_x_51) ;  /* 0xffffffc800a43947 */ /* 0x000fec000383ffff */
.L_x_37:
[----:B------:R-:W-:Y:S05]  /*a6f0*/  WARPSYNC.ALL ;  /* 0x0000000000007948 */ /* 0x000fea0003800000 */
[----:B------:R-:W3:Y:S01]  /*a700*/  SHFL.BFLY PT, R3, R112, 0x1, 0x1f ;  /* 0x0c201f0070037f89 */ /* 0x000ee200000e0000 */
[----:B------:R-:W-:Y:S01]  /*a710*/  BSSY B0, `(.L_x_52) ;  /* 0x0000022000007945 */ /* 0x000fe20003800000 */
[----:B------:R-:W-:Y:S01]  /*a720*/  IMAD.MOV.U32 R11, RZ, RZ, 0x3f800000 ;  /* 0x3f800000ff0b7424 */ /* 0x000fe200078e00ff */
[----:B------:R-:W-:Y:S01]  /*a730*/  MOV R5, 0x7f800000 ;  /* 0x7f80000000057802 */ /* 0x000fe20000000f00 */
[----:B------:R-:W2:Y:S01]  /*a740*/  SHFL.BFLY PT, R0, R17, 0x1, 0x1f ;  /* 0x0c201f0011007f89 */ /* 0x000ea200000e0000 */
[----:B---3--:R-:W-:Y:S01]  /*a750*/  FADD R3, R3, R112 ;  /* 0x0000007003037221 */ /* 0x008fe20000000000 */
[----:B--2---:R-:W-:-:S04]  /*a760*/  FADD R24, R0, R17 ;  /* 0x0000001100187221 */ /* 0x004fc80000000000 */
[----:B------:R-:W2:Y:S01]  /*a770*/  SHFL.BFLY PT, R4, R3, 0x2, 0x1f ;  /* 0x0c401f0003047f89 */ /* 0x000ea200000e0000 */
[----:B------:R-:W-:-:S03]  /*a780*/  IMAD.MOV.U32 R0, RZ, RZ, 0x3f800000 ;  /* 0x3f800000ff007424 */ /* 0x000fc600078e00ff */
[----:B------:R-:W3:Y:S01]  /*a790*/  SHFL.BFLY PT, R25, R24, 0x2, 0x1f ;  /* 0x0c401f0018197f89 */ /* 0x000ee200000e0000 */
[C---:B--2---:R-:W-:Y:S01]  /*a7a0*/  FSETP.NE.AND P0, PT, R3.reuse, -R4, PT ;  /* 0x800000040300720b */ /* 0x044fe20003f05000 */
[----:B------:R-:W-:Y:S01]  /*a7b0*/  FADD R3, R3, R4 ;  /* 0x0000000403037221 */ /* 0x000fe20000000000 */
[----:B------:R-:W-:Y:S01]  /*a7c0*/  MOV R4, 0x7f800000 ;  /* 0x7f80000000047802 */ /* 0x000fe20000000f00 */
[----:B---3--:R-:W-:-:S10]  /*a7d0*/  FADD R10, R24, R25 ;  /* 0x00000019180a7221 */ /* 0x008fd40000000000 */
[----:B------:R-:W-:Y:S05]  /*a7e0*/  @!P0 BRA `(.L_x_53) ;  /* 0x0000000000508947 */ /* 0x000fea0003800000 */
[----:B------:R-:W-:Y:S01]  /*a7f0*/  VIADD R0, R3, 0x1800000 ;  /* 0x0180000003007836 */ /* 0x000fe20000000000 */
[----:B------:R-:W-:Y:S04]  /*a800*/  BSSY B1, `(.L_x_54) ;  /* 0x000000b000017945 */ /* 0x000fe80003800000 */
[----:B------:R-:W-:-:S04]  /*a810*/  LOP3.LUT R0, R0, 0x7f800000, RZ, 0xc0, !PT ;  /* 0x7f80000000007812 */ /* 0x000fc800078ec0ff */
[----:B------:R-:W-:-:S13]  /*a820*/  ISETP.GT.U32.AND P0, PT, R0, 0x1ffffff, PT ;  /* 0x01ffffff0000780c */ /* 0x000fda0003f04070 */
[----:B------:R-:W-:Y:S05]  /*a830*/  @P0 BRA `(.L_x_55) ;  /* 0x00000000000c0947 */ /* 0x000fea0003800000 */
[----:B------:R-:W-:-:S07]  /*a840*/  MOV R17, 0xa860 ;  /* 0x0000a86000117802 */ /* 0x000fce0000000f00 */
[----:B-1----:R-:W-:Y:S05]  /*a850*/  CALL.REL.NOINC `($__internal_0_$__cuda_sm20_rcp_rn_f32_slowpath) ;  /* 0x0000001800f47944 */ /* 0x002fea0003c00000 */
[----:B------:R-:W-:Y:S05]  /*a860*/  BRA `(.L_x_56) ;  /* 0x0000000000107947 */ /* 0x000fea0003800000 */
.L_x_55:
[----:B------:R-:W2:Y:S02]  /*a870*/  MUFU.RCP R0, R3 ;  /* 0x0000000300007308 */ /* 0x000ea40000001000 */
[----:B--2---:R-:W-:-:S04]  /*a880*/  FFMA R5, R3, R0, -1 ;  /* 0xbf80000003057423 */ /* 0x004fc80000000000 */
[----:B------:R-:W-:-:S04]  /*a890*/  FADD.FTZ R5, -R5, -RZ ;  /* 0x800000ff05057221 */ /* 0x000fc80000010100 */
[----:B------:R-:W-:-:S07]  /*a8a0*/  FFMA R0, R0, R5, R0 ;  /* 0x0000000500007223 */ /* 0x000fce0000000000 */
.L_x_56:
[----:B------:R-:W-:Y:S05]  /*a8b0*/  BSYNC B1 ;  /* 0x0000000000017941 */ /* 0x000fea0003800000 */
.L_x_54:
[----:B------:R-:W-:Y:S01]  /*a8c0*/  FSETP.GEU.AND P0, PT, |R3|, 1.175494350822287508e-38, PT ;  /* 0x008000000300780b */ /* 0x000fe20003f0e200 */
[----:B------:R-:W-:-:S12]  /*a8d0*/  ULDC UR6, c[0x0][0x600] ;  /* 0x0001800000067ab9 */ /* 0x000fd80000000800 */
[----:B------:R-:W-:-:S04]  /*a8e0*/  @!P0 FMUL R3, R3, 16777216 ;  /* 0x4b80000003038820 */ /* 0x000fc80000400000 */
[----:B------:R-:W2:Y:S02]  /*a8f0*/  MUFU.LG2 R5, R3 ;  /* 0x0000000300057308 */ /* 0x000ea40000000c00 */
[----:B--2---:R-:W-:-:S04]  /*a900*/  @!P0 FADD R5, R5, -24 ;  /* 0xc1c0000005058421 */ /* 0x004fc80000000000 */
[----:B------:R-:W-:-:S04]  /*a910*/  FMUL R5, R5, 0.69314718246459960938 ;  /* 0x3f31721805057820 */ /* 0x000fc80000400000 */
[----:B------:R-:W-:-:S07]  /*a920*/  FFMA R5, R116, UR6, R5 ;  /* 0x0000000674057c23 */ /* 0x000fce0008000005 */
.L_x_53:
[----:B------:R-:W-:Y:S05]  /*a930*/  BSYNC B0 ;  /* 0x0000000000007941 */ /* 0x000fea0003800000 */
.L_x_52:
[----:B------:R-:W-:Y:S01]  /*a940*/  FSETP.NE.AND P0, PT, R24, -R25, PT ;  /* 0x800000191800720b */ /* 0x000fe20003f05000 */
[----:B------:R-:W-:Y:S01]  /*a950*/  ULDC UR4, c[0x0][0x608] ;  /* 0x0001820000047ab9 */ /* 0x000fe20000000800 */
[----:B------:R-:W-:Y:S01]  /*a960*/  BSSY B0, `(.L_x_57) ;  /* 0x0000035000007945 */ /* 0x000fe20003800000 */
[----:B------:R-:W-:-:S04]  /*a970*/  FMUL R0, R0, UR4 ;  /* 0x0000000400007c20 */ /* 0x000fc80008400000 */
        /* <DEDUP_REMOVED lines=28> */
[----:B------:R-:W-:Y:S06]  /*ab40*/  @!P0 BRA `(.L_x_58) ;  /* 0x0000000000588947 */ /* 0x000fec0003800000 */
[----:B------:R-:W-:Y:S01]  /*ab50*/  VIADD R0, R10, 0x1800000 ;  /* 0x018000000a007836 */ /* 0x000fe20000000000 */
[----:B------:R-:W-:Y:S04]  /*ab60*/  BSSY B1, `(.L_x_59) ;  /* 0x000000d000017945 */ /* 0x000fe80003800000 */
[----:B------:R-:W-:-:S04]  /*ab70*/  LOP3.LUT R0, R0, 0x7f800000, RZ, 0xc0, !PT ;  /* 0x7f80000000007812 */ /* 0x000fc800078ec0ff */
[----:B------:R-:W-:-:S13]  /*ab80*/  ISETP.GT.U32.AND P0, PT, R0, 0x1ffffff, PT ;  /* 0x01ffffff0000780c */ /* 0x000fda0003f04070 */
[----:B------:R-:W-:Y:S05]  /*ab90*/  @P0 BRA `(.L_x_60) ;  /* 0x0000000000140947 */ /* 0x000fea0003800000 */
[----:B------:R-:W-:Y:S02]  /*aba0*/  MOV R3, R10 ;  /* 0x0000000a00037202 */ /* 0x000fe40000000f00 */
[----:B------:R-:W-:-:S07]  /*abb0*/  MOV R17, 0xabd0 ;  /* 0x0000abd000117802 */ /* 0x000fce0000000f00 */
[----:B-1----:R-:W-:Y:S05]  /*abc0*/  CALL.REL.NOINC `($__internal_0_$__cuda_sm20_rcp_rn_f32_slowpath) ;  /* 0x0000001800187944 */ /* 0x002fea0003c00000 */
[----:B------:R-:W-:Y:S01]  /*abd0*/  IMAD.MOV.U32 R11, RZ, RZ, R0 ;  /* 0x000000ffff0b7224 */ /* 0x000fe200078e0000 */
[----:B------:R-:W-:Y:S06]  /*abe0*/  BRA `(.L_x_61) ;  /* 0x0000000000107947 */ /* 0x000fec0003800000 */
.L_x_60:
[----:B------:R-:W2:Y:S02]  /*abf0*/  MUFU.RCP R11, R10 ;  /* 0x0000000a000b7308 */ /* 0x000ea40000001000 */
[----:B--2---:R-:W-:-:S04]  /*ac00*/  FFMA R0, R10, R11, -1 ;  /* 0xbf8000000a007423 */ /* 0x004fc8000000000b */
[----:B------:R-:W-:-:S04]  /*ac10*/  FADD.FTZ R0, -R0, -RZ ;  /* 0x800000ff00007221 */ /* 0x000fc80000010100 */
[----:B------:R-:W-:-:S07]  /*ac20*/  FFMA R11, R11, R0, R11 ;  /* 0x000000000b0b7223 */ /* 0x000fce000000000b */
.L_x_61:
[----:B------:R-:W-:Y:S05]  /*ac30*/  BSYNC B1 ;  /* 0x0000000000017941 */ /* 0x000fea0003800000 */
.L_x_59:
[----:B------:R-:W-:Y:S01]  /*ac40*/  FSETP.GEU.AND P0, PT, |R10|, 1.175494350822287508e-38, PT ;  /* 0x008000000a00780b */ /* 0x000fe20003f0e200 */
[----:B------:R-:W-:-:S12]  /*ac50*/  ULDC UR4, c[0x0][0x600] ;  /* 0x0001800000047ab9 */ /* 0x000fd80000000800 */
[----:B------:R-:W-:-:S04]  /*ac60*/  @!P0 FMUL R10, R10, 16777216 ;  /* 0x4b8000000a0a8820 */ /* 0x000fc80000400000 */
[----:B------:R-:W2:Y:S02]  /*ac70*/  MUFU.LG2 R0, R10 ;  /* 0x0000000a00007308 */ /* 0x000ea40000000c00 */
[----:B--2---:R-:W-:-:S04]  /*ac80*/  @!P0 FADD R0, R0, -24 ;  /* 0xc1c0000000008421 */ /* 0x004fc80000000000 */
[----:B------:R-:W-:-:S04]  /*ac90*/  FMUL R0, R0, 0.69314718246459960938 ;  /* 0x3f31721800007820 */ /* 0x000fc80000400000 */
[----:B------:R-:W-:-:S07]  /*aca0*/  FFMA R4, R117, UR4, R0 ;  /* 0x0000000475047c23 */ /* 0x000fce0008000000 */
.L_x_58:
[----:B------:R-:W-:Y:S05]  /*acb0*/  BSYNC B0 ;  /* 0x0000000000007941 */ /* 0x000fea0003800000 */
.L_x_57:
[C---:B------:R-:W-:Y:S01]  /*acc0*/  LOP3.LUT P0, R19, R16.reuse, 0x3, RZ, 0xc0, !PT ;  /* 0x0000000310137812 */ /* 0x040fe2000780c0ff */
[----:B------:R-:W-:Y:S01]  /*acd0*/  ULDC UR4, c[0x0][0x608] ;  /* 0x0001820000047ab9 */ /* 0x000fe20000000800 */
[----:B------:R-:W-:Y:S01]  /*ace0*/  LOP3.LUT R17, R16, 0x7f, RZ, 0xc0, !PT ;  /* 0x0000007f10117812 */ /* 0x000fe200078ec0ff */
[----:B------:R-:W-:Y:S01]  /*acf0*/  FMUL R11, R11, UR4 ;  /* 0x000000040b0b7c20 */ /* 0x000fe20008400000 */
[----:B------:R-:W-:Y:S01]  /*ad00*/  ULDC.64 UR6, c[0x0][0x208] ;  /* 0x0000820000067ab9 */ /* 0x000fe20000000a00 */
[----:B------:R-:W-:Y:S01]  /*ad10*/  BSSY B0, `(.L_x_62) ;  /* 0x0000026000007945 */ /* 0x000fe20003800000 */
[----:B------:R-:W-:Y:S01]  /*ad20*/  SHF.R.U32.HI R18, RZ, 0x5, R17 ;  /* 0x00000005ff127819 */ /* 0x000fe20000011611 */
        /* <DEDUP_REMOVED lines=16> */
[----:B------:R-:W-:Y:S06]  /*ae30*/  @P0 BRA `(.L_x_63) ;  /* 0x00000000004c0947 */ /* 0x000fec0003800000 */
[----:B------:R-:W-:Y:S01]  /*ae40*/  SHF.R.U32.HI R0, RZ, 0x2, R16 ;  /* 0x00000002ff007819 */ /* 0x000fe20000011610 */
[----:B------:R-:W-:Y:S01]  /*ae50*/  IMAD.SHL.U32 R3, R18, 0x10, RZ ;  /* 0x0000001012037824 */ /* 0x000fe200078e00ff */
[----:B------:R-:W-:Y:S02]  /*ae60*/  ULDC.64 UR4, c[0x0][0x688] ;  /* 0x0001a20000047ab9 */ /* 0x000fe40000000a00 */
[----:B------:R-:W-:Y:S01]  /*ae70*/  LOP3.LUT R0, R0, 0x7, RZ, 0xc0, !PT ;  /* 0x0000000700007812 */ /* 0x000fe200078ec0ff */
[----:B------:R-:W-:-:S03]  /*ae80*/  UIMAD UR4, UR60, UR4, UR43 ;  /* 0x000000043c0472a4 */ /* 0x000fc6000f8e022b */
[----:B------:R-:W-:Y:S01]  /*ae90*/  LOP3.LUT R0, R3, 0xfffffff0, R0, 0xe2, !PT ;  /* 0xfffffff003007812 */ /* 0x000fe200078ee200 */
[----:B------:R-:W-:-:S03]  /*aea0*/  UIMAD UR4, UR61, UR5, UR4 ;  /* 0x000000053d0472a4 */ /* 0x000fc6000f8e0204 */
[C---:B------:R-:W-:Y:S01]  /*aeb0*/  LOP3.LUT R3, R0.reuse, UR43, RZ, 0xfc, !PT ;  /* 0x0000002b00037c12 */ /* 0x040fe2000f8efcff */
[----:B------:R-:W-:Y:S02]  /*aec0*/  ULDC UR5, c[0x0][0x288] ;  /* 0x0000a20000057ab9 */ /* 0x000fe40000000800 */
[----:B------:R-:W-:Y:S02]  /*aed0*/  IADD3 R0, P2, R0, UR4, RZ ;  /* 0x0000000400007c10 */ /* 0x000fe4000ff5e0ff */
[C---:B------:R-:W-:Y:S02]  /*aee0*/  IADD3 R6, R3.reuse, 0x8, RZ ;  /* 0x0000000803067810 */ /* 0x040fe40007ffe0ff */
[----:B------:R-:W-:Y:S01]  /*aef0*/  ISETP.GE.U32.AND P0, PT, R3, UR5, PT ;  /* 0x0000000503007c0c */ /* 0x000fe2000bf06070 */
[----:B------:R-:W-:Y:S01]  /*af00*/  IMAD.X R3, RZ, RZ, RZ, P2 ;  /* 0x000000ffff037224 */ /* 0x000fe200010e06ff */
[----:B------:R-:W-:Y:S01]  /*af10*/  ISETP.GE.U32.AND P1, PT, R6, UR5, PT ;  /* 0x0000000506007c0c */ /* 0x000fe2000bf26070 */
[----:B------:R-:W-:-:S02]  /*af20*/  ULDC.64 UR4, c[0x0][0x680] ;  /* 0x0001a00000047ab9 */ /* 0x000fc40000000a00 */
[----:B------:R-:W-:-:S04]  /*af30*/  LEA R6, P2, R0, UR4, 0x2 ;  /* 0x0000000400067c11 */ /* 0x000fc8000f8410ff */
[----:B------:R-:W-:-:S05]  /*af40*/  LEA.HI.X R7, R0, UR5, R3, 0x2, P2 ;  /* 0x0000000500077c11 */ /* 0x000fca00090f1403 */
[----:B------:R2:W-:Y:S04]  /*af50*/  @!P0 STG.E desc[UR6][R6.64], R5 ;  /* 0x0000000506008986 */ /* 0x0005e8000c101906 */
[----:B------:R2:W-:Y:S02]  /*af60*/  @!P1 STG.E desc[UR6][R6.64+0x20], R4 ;  /* 0x0000200406009986 */ /* 0x0005e4000c101906 */
.L_x_63:
[----:B------:R-:W-:Y:S05]  /*af70*/  BSYNC B0 ;  /* 0x0000000000007941 */ /* 0x000fea0003800000 */
.L_x_62:
[----:B------:R-:W-:Y:S01]  /*af80*/  ULDC.64 UR4, c[0x0][0x730] ;  /* 0x0001cc0000047ab9 */ /* 0x000fe20000000a00 */
[-C--:B------:R-:W-:Y:S01]  /*af90*/  FMUL R39, R74, R11.reuse ;  /* 0x0000000b4a277220 */ /* 0x080fe20000400000 */
[----:B------:R-:W-:Y:S01]  /*afa0*/  ISETP.NE.U32.AND P0, PT, RZ, UR4, PT ;  /* 0x00000004ff007c0c */ /* 0x000fe2000bf05070 */
[-C--:B------:R-:W-:Y:S01]  /*afb0*/  FMUL R75, R75, R11.reuse ;  /* 0x0000000b4b4b7220 */ /* 0x080fe20000400000 */
[-C--:B-1----:R-:W-:Y:S01]  /*afc0*/  FMUL R41, R78, R11.reuse ;  /* 0x0000000b4e297220 */ /* 0x082fe20000400000 */
[-C--:B------:R-:W-:Y:S01]  /*afd0*/  FMUL R79, R79, R11.reuse ;  /* 0x0000000b4f4f7220 */ /* 0x080fe20000400000 */
[----:B------:R-:W-:Y:S01]  /*afe0*/  ISETP.NE.AND.EX P0, PT, RZ, UR5, PT, P0 ;  /* 0x00000005ff007c0c */ /* 0x000fe2000bf05300 */
[-C--:B------:R-:W-:Y:S01]  /*aff0*/  FMUL R43, R66, R11.reuse ;  /* 0x0000000b422b7220 */ /* 0x080fe20000400000 */
[-C--:B------:R-:W-:Y:S01]  /*b000*/  FMUL R67, R67, R11.reuse ;  /* 0x0000000b43437220 */ /* 0x080fe20000400000 */
[-C--:B------:R-:W-:Y:S01]  /*b010*/  FMUL R45, R70, R11.reuse ;  /* 0x0000000b462d7220 */ /* 0x080fe20000400000 */
[-C--:B------:R-:W-:Y:S01]  /*b020*/  FMUL R71, R71, R11.reuse ;  /* 0x0000000b47477220 */ /* 0x080fe20000400000 */
[-C--:B------:R-:W-:Y:S01]  /*b030*/  FMUL R47, R58, R11.reuse ;  /* 0x0000000b3a2f7220 */ /* 0x080fe20000400000 */
[-C--:B------:R-:W-:Y:S01]  /*b040*/  FMUL R59, R59, R11.reuse ;  /* 0x0000000b3b3b7220 */ /* 0x080fe20000400000 */
[-C--:B------:R-:W-:Y:S01]  /*b050*/  FMUL R49, R62, R11.reuse ;  /* 0x0000000b3e317220 */ /* 0x080fe20000400000 */
[----:B------:R-:W-:-:S05]  /*b060*/  FMUL R63, R63, R11 ;  /* 0x0000000b3f3f7220 */ /* 0x000fca0000400000 */
[----:B------:R-:W-:Y:S05]  /*b070*/  @P0 BRA `(.L_x_64) ;  /* 0x0000000000200947 */ /* 0x000fea0003800000 */
[----:B------:R-:W-:Y:S02]  /*b080*/  ULDC.64 UR4, c[0x0][0x728] ;  /* 0x0001ca0000047ab9 */ /* 0x000fe40000000a00 */
[----:B------:R-:W-:-:S04]  /*b090*/  ISETP.NE.U32.AND P0, PT, RZ, UR4, PT ;  /* 0x00000004ff007c0c */ /* 0x000fc8000bf05070 */
[----:B------:R-:W-:-:S13]  /*b0a0*/  ISETP.NE.AND.EX P0, PT, RZ, UR5, PT, P0 ;  /* 0x00000005ff007c0c */ /* 0x000fda000bf05300 */
[----:B------:R-:W-:Y:S05]  /*b0b0*/  @!P0 BRA `(.L_x_65) ;  /* 0x00000000000c8947 */ /* 0x000fea0003800000 */
[----:B--2---:R-:W1:Y:S02]  /*b0c0*/  LDC.64 R4, c[0x0][0x728] ;  /* 0x0001ca00ff047b82 */ /* 0x004e640000000a00 */
[----:B-1----:R3:W5:Y:S01]  /*b0d0*/  LDG.E R4, desc[UR6][R4.64] ;  /* 0x0000000604047981 */ /* 0x002762000c1e1900 */
[----:B------:R-:W-:Y:S05]  /*b0e0*/  BRA `(.L_x_64) ;  /* 0x0000000000047947 */ /* 0x000fea0003800000 */
.L_x_65:
[----:B--2---:R-:W1:Y:S02]  /*b0f0*/  LDC R4, c[0x0][0x720] ;  /* 0x0001c800ff047b82 */ /* 0x004e640000000800 */
.L_x_64:
[----:B------:R-:W-:Y:S01]  /*b100*/  MOV R0, RZ ;  /* 0x000000ff00007202 */ /* 0x000fe20000000f00 */
[----:B-1---5:R-:W-:-:S03]  /*b110*/  IMAD.MOV.U32 R32, RZ, RZ, R4 ;  /* 0x000000ffff207224 */ /* 0x022fc600078e0004 */
[----:B------:R-:W-:-:S13]  /*b120*/  LOP3.LUT P0, RZ, R0, 0x9f, RZ, 0xc0, !PT ;  /* 0x0000009f00ff7812 */ /* 0x000fda000780c0ff */
[----:B------:R-:W-:Y:S05]  /*b130*/  @!P0 BRA `(.L_x_66) ;  /* 0x0000000000408947 */ /* 0x000fea0003800000 */
[----:B------:R-:W-:Y:S01]  /*b140*/  MOV R0, 0x0 ;  /* 0x0000000000007802 */ /* 0x000fe20000000f00 */
[----:B------:R-:W-:Y:S01]  /*b150*/  ULDC.64 UR4, c[0x4][0x70] ;  /* 0x01001c0000047ab9 */ /* 0x000fe20000000a00 */
[----:B------:R-:W-:Y:S01]  /*b160*/  ULDC.64 UR6, c[0x4][0x8] ;  /* 0x0100020000067ab9 */ /* 0x000fe20000000a00 */
[----:B--2---:R-:W-:Y:S01]  /*b170*/  MOV R4, UR4 ;  /* 0x0000000400047c02 */ /* 0x004fe20008000f00 */
[----:B------:R1:W2:Y:S01]  /*b180*/  LDC.64 R14, c[0x4][R0] ;  /* 0x01000000000e7b82 */ /* 0x0002a20000000a00 */
[----:B---3--:R-:W-:Y:S01]  /*b190*/  IMAD.U32 R5, RZ, RZ, UR5 ;  /* 0x00000005ff057e24 */ /* 0x008fe2000f8e00ff */
[----:B------:R-:W-:Y:S01]  /*b1a0*/  ULDC.64 UR4, c[0x4][0x78] ;  /* 0x01001e0000047ab9 */ /* 0x000fe20000000a00 */
[----:B------:R-:W-:Y:S01]  /*b1b0*/  IMAD.U32 R10, RZ, RZ, UR6 ;  /* 0x00000006ff0a7e24 */ /* 0x000fe2000f8e00ff */
[----:B------:R-:W-:Y:S01]  /*b1c0*/  MOV R7, UR5 ;  /* 0x0000000500077c02 */ /* 0x000fe20008000f00 */
[----:B------:R-:W-:Y:S01]  /*b1d0*/  IMAD.U32 R6, RZ, RZ, UR4 ;  /* 0x00000004ff067e24 */ /* 0x000fe2000f8e00ff */
[----:B------:R-:W-:Y:S01]  /*b1e0*/  MOV R8, 0x70 ;  /* 0x0000007000087802 */ /* 0x000fe20000000f00 */
[----:B------:R-:W-:-:S02]  /*b1f0*/  IMAD.U32 R11, RZ, RZ, UR7 ;  /* 0x00000007ff0b7e24 */ /* 0x000fc4000f8e00ff */
[----:B------:R-:W-:Y:S02]  /*b200*/  IMAD.MOV.U32 R12, RZ, RZ, 0x1 ;  /* 0x00000001ff0c7424 */ /* 0x000fe400078e00ff */
[----:B-1----:R-:W-:-:S07]  /*b210*/  IMAD.MOV.U32 R13, RZ, RZ, RZ ;  /* 0x000000ffff0d7224 */ /* 0x002fce00078e00ff */
[----:B------:R-:W-:-:S07]  /*b220*/  LEPC R20, `(.L_x_66) ;  /* 0x000000001014794e */ /* 0x000fce0000000000 */
[----:B--2---:R-:W-:Y:S05]  /*b230*/  CALL.ABS.NOINC R14 ;  /* 0x000000000e007343 */ /* 0x004fea0003c00000 */
.L_x_66:
        /* <DEDUP_REMOVED lines=18> */
.L_x_67:
[----:B------:R-:W-:Y:S01]  /*b360*/  ULDC.64 UR4, c[0x0][0x730] ;  /* 0x0001cc0000047ab9 */ /* 0x000fe20000000a00 */
[----:B------:R-:W-:Y:S01]  /*b370*/  SHF.L.U32 R0, R16, 0x4, RZ ;  /* 0x0000000410007819 */ /* 0x000fe200000006ff */
[----:B------:R-:W-:Y:S01]  /*b380*/  IMAD R19, R18, 0x10, R19 ;  /* 0x0000001012137824 */ /* 0x000fe200078e0213 */
[----:B------:R-:W-:Y:S02]  /*b390*/  ISETP.NE.U32.AND P0, PT, RZ, UR4, PT ;  /* 0x00000004ff007c0c */ /* 0x000fe4000bf05070 */
[----:B------:R-:W-:Y:S02]  /*b3a0*/  SHF.R.U32.HI R3, RZ, 0x1, R16 ;  /* 0x00000001ff037819 */ /* 0x000fe40000011610 */
[----:B------:R-:W-:Y:S02]  /*b3b0*/  ISETP.NE.AND.EX P0, PT, RZ, UR5, PT, P0 ;  /* 0x00000005ff007c0c */ /* 0x000fe4000bf05300 */
[----:B--2---:R-:W-:Y:S02]  /*b3c0*/  LOP3.LUT R4, R0, 0x40, RZ, 0xc0, !PT ;  /* 0x0000004000047812 */ /* 0x004fe400078ec0ff */
[----:B------:R-:W-:-:S02]  /*b3d0*/  IADD3 R17, R17, 0x1f, RZ ;  /* 0x0000001f11117810 */ /* 0x000fc40007ffe0ff */
[----:B------:R-:W-:Y:S02]  /*b3e0*/  LOP3.LUT R0, R0, 0x80, RZ, 0xc0, !PT ;  /* 0x0000008000007812 */ /* 0x000fe400078ec0ff */
[----:B------:R-:W-:Y:S02]  /*b3f0*/  LOP3.LUT R3, R4, 0x8, R3, 0xf8, !PT ;  /* 0x0000000804037812 */ /* 0x000fe400078ef803 */
[----:B------:R-:W-:Y:S01]  /*b400*/  SHF.L.U32 R16, R16, 0x1, RZ ;  /* 0x0000000110107819 */ /* 0x000fe200000006ff */
[----:B------:R-:W-:Y:S02]  /*b410*/  IMAD.U32 R0, R19, 0x10, R0 ;  /* 0x0000001013007824 */ /* 0x000fe400078e0000 */
[----:B------:R-:W1:Y:S01]  /*b420*/  @P0 LDC R32, c[0x0][0x720] ;  /* 0x0001c800ff200b82 */ /* 0x000e620000000800 */
[----:B------:R-:W-:Y:S02]  /*b430*/  ISETP.GT.U32.AND P0, PT, R17, 0x3e, PT ;  /* 0x0000003e1100780c */ /* 0x000fe40003f04070 */
[----:B------:R-:W-:-:S05]  /*b440*/  LOP3.LUT R3, R3, 0x8, R16, 0x78, !PT ;  /* 0x0000000803037812 */ /* 0x000fca00078e7810 */
[----:B------:R-:W-:Y:S02]  /*b450*/  IMAD.IADD R3, R0, 0x1, R3 ;  /* 0x0000000100037824 */ /* 0x000fe400078e0203 */
[-C--:B-1----:R-:W-:Y:S01]  /*b460*/  FMUL R4, R104, R32.reuse ;  /* 0x0000002068047220 */ /* 0x082fe20000400000 */
[-C--:B------:R-:W-:Y:S01]  /*b470*/  FMUL R105, R105, R32.reuse ;  /* 0x0000002069697220 */ /* 0x080fe20000400000 */
[-C--:B---3--:R-:W-:Y:S01]  /*b480*/  FMUL R5, R23, R32.reuse ;  /* 0x0000002017057220 */ /* 0x088fe20000400000 */
        /* <DEDUP_REMOVED lines=53> */
[----:B------:R-:W-:-:S02]  /*b7e0*/  F2FP.F16.F32.PACK_AB R4, R105, R4 ;  /* 0x000000046904723e */ /* 0x000fc400000000ff */
[----:B------:R-:W-:Y:S02]  /*b7f0*/  F2FP.F16.F32.PACK_AB R5, R0, R5 ;  /* 0x000000050005723e */ /* 0x000fe400000000ff */
[----:B------:R-:W-:Y:S02]  /*b800*/  F2FP.F16.F32.PACK_AB R6, R109, R6 ;  /* 0x000000066d06723e */ /* 0x000fe400000000ff */
[----:B------:R-:W-:Y:S01]  /*b810*/  F2FP.F16.F32.PACK_AB R7, R8, R7 ;  /* 0x000000070807723e */ /* 0x000fe200000000ff */
[----:B------:R-:W-:Y:S06]  /*b820*/  @P0 BRA `(.L_x_68) ;  /* 0x0000000000040947 */ /* 0x000fec0003800000 */
[----:B------:R-:W-:-:S04]  /*b830*/  DEPBAR.LE SB0, 0x1 ;  /* 0x000080400000791a */ /* 0x000fc80000000000 */
.L_x_68:
[----:B------:R-:W-:Y:S05]  /*b840*/  WARPSYNC.ALL ;  /* 0x0000000000007948 */ /* 0x000fea0003800000 */
[----:B------:R-:W-:Y:S01]  /*b850*/  BAR.SYNC.DEFER_BLOCKING 0x1, 0x80 ;  /* 0x0042000000007b1d */ /* 0x000fe20000010000 */
[----:B------:R-:W-:Y:S02]  /*b860*/  LEA R3, R3, R2, 0x1 ;  /* 0x0000000203037211 */ /* 0x000fe400078e08ff */
[----:B------:R-:W-:Y:S02]  /*b870*/  F2FP.F16.F32.PACK_AB R9, R9, R10 ;  /* 0x0000000a0909723e */ /* 0x000fe400000000ff */
[----:B------:R-:W-:Y:S01]  /*b880*/  F2FP.F16.F32.PACK_AB R8, R97, R96 ;  /* 0x000000606108723e */ /* 0x000fe200000000ff */
[----:B------:R-:W-:Y:S01]  /*b890*/  BSSY B0, `(.L_x_69) ;  /* 0x0000017000007945 */ /* 0x000fe20003800000 */
[----:B------:R-:W-:-:S02]  /*b8a0*/  F2FP.F16.F32.PACK_AB R10, R101, R100 ;  /* 0x00000064650a723e */ /* 0x000fc400000000ff */
[----:B------:R-:W-:Y:S01]  /*b8b0*/  F2FP.F16.F32.PACK_AB R11, R11, R12 ;  /* 0x0000000c0b0b723e */ /* 0x000fe200000000ff */
[----:B------:R1:W-:Y:S01]  /*b8c0*/  STSM.16.M88.4 [R3], R4 ;  /* 0x0000000403007844 */ /* 0x0003e20000000200 */
[----:B------:R-:W-:Y:S01]  /*b8d0*/  @!PT LDS RZ, [RZ] ;  /* 0x00000000fffff984 */ /* 0x000fe20000000800 */
[----:B------:R-:W-:Y:S01]  /*b8e0*/  @!PT LDS RZ, [RZ] ;  /* 0x00000000fffff984 */ /* 0x000fe20000000800 */
[----:B------:R-:W-:Y:S01]  /*b8f0*/  @!PT LDS RZ, [RZ] ;  /* 0x00000000fffff984 */ /* 0x000fe20000000800 */
[----:B------:R-:W-:Y:S01]  /*b900*/  @!PT LDS RZ, [RZ] ;  /* 0x00000000fffff984 */ /* 0x000fe20000000800 */
[----:B------:R2:W-:Y:S06]  /*b910*/  MEMBAR.ALL.CTA ;  /* 0x0000000000007992 */ /* 0x0005ec0000008000 */
[----:B--2---:R-:W2:Y:S02]  /*b920*/  FENCE.VIEW.ASYNC.S ;  /* 0x00000000000073c6 */ /* 0x004ea40000000000 */
[----:B--2---:R-:W-:Y:S06]  /*b930*/  BAR.SYNC.DEFER_BLOCKING 0x1, 0x80 ;  /* 0x0042000000007b1d */ /* 0x004fec0000010000 */
[----:B------:R-:W-:Y:S05]  /*b940*/  @P0 BRA `(.L_x_70) ;  /* 0x00000000002c0947 */ /* 0x000fea0003800000 */
[----:B------:R-:W-:Y:S01]  /*b950*/  ULDC.64 UR4, c[0x0][0x198] ;  /* 0x0000660000047ab9 */ /* 0x000fe20000000a00 */
[----:B------:R-:W-:Y:S01]  /*b960*/  R2UR UR8, R2 ;  /* 0x00000000020872ca */ /* 0x000fe200000e0000 */
[----:B------:R-:W-:Y:S01]  /*b970*/  UIADD3 UR4, UP0, UR4, 0x670, URZ ;  /* 0x0000067004047890 */ /* 0x000fe2000ff1e03f */
[----:B------:R-:W-:Y:S01]  /*b980*/  UMOV UR9, URZ ;  /* 0x0000003f00097c82 */ /* 0x000fe20008000000 */
[----:B------:R-:W-:Y:S02]  /*b990*/  UMOV UR10, UR43 ;  /* 0x0000002b000a7c82 */ /* 0x000fe40008000000 */
[----:B------:R-:W-:Y:S01]  /*b9a0*/  UIADD3.X UR5, URZ, UR5, URZ, UP0, !UPT ;  /* 0x000000053f057290 */ /* 0x000fe200087fe43f */
[----:B------:R-:W-:Y:S01]  /*b9b0*/  UMOV UR11, UR60 ;  /* 0x0000003c000b7c82 */ /* 0x000fe20008000000 */
[----:B------:R-:W-:-:S07]  /*b9c0*/  UMOV UR12, UR61 ;  /* 0x0000003d000c7c82 */ /* 0x000fce0008000000 */
[----:B------:R2:W-:Y:S01]  /*b9d0*/  UTMASTG.4D [UR8], [UR4] ;  /* 0x00000008040073b5 */ /* 0x0005e20008018000 */
[----:B------:R0:W-:Y:S01]  /*b9e0*/  UTMACMDFLUSH ;  /* 0x00000000000079b7 */ /* 0x0001e20000000000 */
[----:B--2---:R-:W-:-:S04]  /*b9f0*/  DEPBAR.LE SB0, 0x1 ;  /* 0x000080400000791a */ /* 0x004fc80000000000 */
.L_x_70:
[----:B------:R-:W-:Y:S05]  /*ba00*/  BSYNC B0 ;  /* 0x0000000000007941 */ /* 0x000fea0003800000 */
.L_x_69:
[----:B------:R-:W-:Y:S01]  /*ba10*/  BAR.SYNC.DEFER_BLOCKING 0x1, 0x80 ;  /* 0x0042000000007b1d */ /* 0x000fe20000010000 */
[----:B-1----:R-:W-:Y:S02]  /*ba20*/  F2FP.F16.F32.PACK_AB R4, R89, R88 ;  /* 0x000000585904723e */ /* 0x002fe400000000ff */
[----:B------:R-:W-:Y:S02]  /*ba30*/  F2FP.F16.F32.PACK_AB R5, R13, R14 ;  /* 0x0000000e0d05723e */ /* 0x000fe400000000ff */
[----:B------:R-:W-:Y:S01]  /*ba40*/  F2FP.F16.F32.PACK_AB R6, R93, R92 ;  /* 0x0000005c5d06723e */ /* 0x000fe200000000ff */
[----:B------:R-:W-:Y:S01]  /*ba50*/  BSSY B0, `(.L_x_71) ;  /* 0x0000017000007945 */ /* 0x000fe20003800000 */
[----:B------:R-:W-:Y:S01]  /*ba60*/  F2FP.F16.F32.PACK_AB R7, R15, R16 ;  /* 0x000000100f07723e */ /* 0x000fe200000000ff */
[----:B------:R1:W-:Y:S01]  /*ba70*/  STSM.16.M88.4 [R3+0x800], R8 ;  /* 0x0008000803007844 */ /* 0x0003e20000000200 */
        /* <DEDUP_REMOVED lines=8> */
[----:B------:R-:W-:Y:S01]  /*bb00*/  R2UR UR8, R2 ;  /* 0x00000000020872ca */ /* 0x000fe200000e0000 */
[----:B------:R-:W-:Y:S01]  /*bb10*/  ULDC.64 UR4, c[0x0][0x198] ;  /* 0x0000660000047ab9 */ /* 0x000fe20000000a00 */
[----:B------:R-:W-:Y:S01]  /*bb20*/  UMOV UR9, 0x10 ;  /* 0x0000001000097882 */ /* 0x000fe20000000000 */
[----:B------:R-:W-:Y:S01]  /*bb30*/  UIADD3 UR4, UP0, UR4, 0x670, URZ ;  /* 0x0000067004047890 */ /* 0x000fe2000ff1e03f */
[----:B------:R-:W-:Y:S01]  /*bb40*/  UMOV UR10, UR43 ;  /* 0x0000002b000a7c82 */ /* 0x000fe20008000000 */
[----:B------:R-:W-:Y:S02]  /*bb50*/  UMOV UR11, UR60 ;  /* 0x0000003c000b7c82 */ /* 0x000fe40008000000 */
[----:B------:R-:W-:Y:S01]  /*bb60*/  UIADD3.X UR5, URZ, UR5, URZ, UP0, !UPT ;  /* 0x000000053f057290 */ /* 0x000fe200087fe43f */
[----:B------:R-:W-:-:S05]  /*bb70*/  UMOV UR12, UR61 ;  /* 0x0000003d000c7c82 */ /* 0x000fca0008000000 */
[----:B------:R-:W-:-:S09]  /*bb80*/  UIADD3 UR8, UR8, 0x800, URZ ;  /* 0x0000080008087890 */ /* 0x000fd2000fffe03f */
[----:B------:R2:W-:Y:S01]  /*bb90*/  UTMASTG.4D [UR8], [UR4] ;  /* 0x00000008040073b5 */ /* 0x0005e20008018000 */
[----:B------:R0:W-:Y:S01]  /*bba0*/  UTMACMDFLUSH ;  /* 0x00000000000079b7 */ /* 0x0001e20000000000 */
[----:B--2---:R-:W-:-:S04]  /*bbb0*/  DEPBAR.LE SB0, 0x1 ;  /* 0x000080400000791a */ /* 0x004fc80000000000 */
.L_x_72:
[----:B------:R-:W-:Y:S05]  /*bbc0*/  BSYNC B0 ;  /* 0x0000000000007941 */ /* 0x000fea0003800000 */
.L_x_71:
[----:B------:R-:W-:Y:S01]  /*bbd0*/  BAR.SYNC.DEFER_BLOCKING 0x1, 0x80 ;  /* 0x0042000000007b1d */ /* 0x000fe20000010000 */
[----:B------:R-:W-:Y:S02]  /*bbe0*/  F2FP.F16.F32.PACK_AB R17, R17, R18 ;  /* 0x000000121111723e */ /* 0x000fe400000000ff */
[----:B------:R-:W-:Y:S02]  /*bbf0*/  F2FP.F16.F32.PACK_AB R16, R81, R80 ;  /* 0x000000505110723e */ /* 0x000fe400000000ff */
[----:B------:R-:W-:Y:S01]  /*bc00*/  F2FP.F16.F32.PACK_AB R18, R85, R84 ;  /* 0x000000545512723e */ /* 0x000fe200000000ff */
[----:B------:R-:W-:Y:S01]  /*bc10*/  BSSY B0, `(.L_x_73) ;  /* 0x0000016000007945 */ /* 0x000fe20003800000 */
[----:B------:R-:W-:Y:S01]  /*bc20*/  F2FP.F16.F32.PACK_AB R19, R19, R20 ;  /* 0x000000141313723e */ /* 0x000fe200000000ff */
[----:B------:R2:W-:Y:S01]  /*bc30*/  STSM.16.M88.4 [R3], R4 ;  /* 0x0000000403007844 */ /* 0x0005e20000000200 */
[----:B------:R-:W-:Y:S01]  /*bc40*/  @!PT LDS RZ, [RZ] ;  /* 0x00000000fffff984 */ /* 0x000fe20000000800 */
[----:B------:R-:W-:Y:S01]  /*bc50*/  @!PT LDS RZ, [RZ] ;  /* 0x00000000fffff984 */ /* 0x000fe20000000800 */
[----:B------:R-:W-:Y:S01]  /*bc60*/  @!PT LDS RZ, [RZ] ;  /* 0x00000000fffff984 */ /* 0x000fe20000000800 */
[----:B------:R-:W-:Y:S01]  /*bc70*/  @!PT LDS RZ, [RZ] ;  /* 0x00000000fffff984 */ /* 0x000fe20000000800 */
[----:B------:R3:W-:Y:S06]  /*bc80*/  MEMBAR.ALL.CTA ;  /* 0x0000000000007992 */ /* 0x0007ec0000008000 */
[----:B---3--:R-:W3:Y:S02]  /*bc90*/  FENCE.VIEW.ASYNC.S ;  /* 0x00000000000073c6 */ /* 0x008ee40000000000 */
[----:B---3--:R-:W-:Y:S06]  /*bca0*/  BAR.SYNC.DEFER_BLOCKING 0x1, 0x80 ;  /* 0x0042000000007b1d */ /* 0x008fec0000010000 */
[----:B------:R-:W-:Y:S05]  /*bcb0*/  @P0 BRA `(.L_x_74) ;  /* 0x00000000002c0947 */ /* 0x000fea0003800000 */
[----:B------:R-:W-:Y:S01]  /*bcc0*/  ULDC.64 UR4, c[0x0][0x198] ;  /* 0x0000660000047ab9 */ /* 0x000fe20000000a00 */
[----:B------:R-:W-:Y:S01]  /*bcd0*/  R2UR UR8, R2 ;  /* 0x00000000020872ca */ /* 0x000fe200000e0000 */
[----:B------:R-:W-:Y:S01]  /*bce0*/  UIADD3 UR4, UP0, UR4, 0x670, URZ ;  /* 0x0000067004047890 */ /* 0x000fe2000ff1e03f */
[----:B------:R-:W-:Y:S01]  /*bcf0*/  UMOV UR9, 0x20 ;  /* 0x0000002000097882 */ /* 0x000fe20000000000 */
[----:B------:R-:W-:Y:S02]  /*bd00*/  UMOV UR10, UR43 ;  /* 0x0000002b000a7c82 */ /* 0x000fe40008000000 */
[----:B------:R-:W-:Y:S01]  /*bd10*/  UIADD3.X UR5, URZ, UR5, URZ, UP0, !UPT ;  /* 0x000000053f057290 */ /* 0x000fe200087fe43f */
[----:B------:R-:W-:Y:S01]  /*bd20*/  UMOV UR11, UR60 ;  /* 0x0000003c000b7c82 */ /* 0x000fe20008000000 */
[----:B------:R-:W-:-:S07]  /*bd30*/  UMOV UR12, UR61 ;  /* 0x0000003d000c7c82 */ /* 0x000fce0008000000 */
[----:B------:R3:W-:Y:S01]  /*bd40*/  UTMASTG.4D [UR8], [UR4] ;  /* 0x00000008040073b5 */ /* 0x0007e20008018000 */
[----:B------:R0:W-:Y:S01]  /*bd50*/  UTMACMDFLUSH ;  /* 0x00000000000079b7 */ /* 0x0001e20000000000 */
[----:B---3--:R-:W-:-:S04]  /*bd60*/  DEPBAR.LE SB0, 0x1 ;  /* 0x000080400000791a */ /* 0x008fc80000000000 */
.L_x_74:
[----:B------:R-:W-:Y:S05]  /*bd70*/  BSYNC B0 ;  /* 0x0000000000007941 */ /* 0x000fea0003800000 */
.L_x_73:
[----:B------:R-:W-:Y:S01]  /*bd80*/  BAR.SYNC.DEFER_BLOCKING 0x1, 0x80 ;  /* 0x0042000000007b1d */ /* 0x000fe20000010000 */
[----:B------:R-:W-:Y:S02]  /*bd90*/  F2FP.F16.F32.PACK_AB R21, R21, R22 ;  /* 0x000000161515723e */ /* 0x000fe400000000ff */
        /* <DEDUP_REMOVED lines=10> */
[----:B----4-:R-:W4:Y:S02]  /*be40*/  FENCE.VIEW.ASYNC.S ;  /* 0x00000000000073c6 */ /* 0x010f240000000000 */
[----:B----4-:R-:W-:Y:S06]  /*be50*/  BAR.SYNC.DEFER_BLOCKING 0x1, 0x80 ;  /* 0x0042000000007b1d */ /* 0x010fec0000010000 */
        /* <DEDUP_REMOVED lines=12> */
[----:B----4-:R-:W-:-:S04]  /*bf20*/  DEPBAR.LE SB0, 0x1 ;  /* 0x000080400000791a */ /* 0x010fc80000000000 */
.L_x_76:
[----:B------:R-:W-:Y:S05]  /*bf30*/  BSYNC B0 ;  /* 0x0000000000007941 */ /* 0x000fea0003800000 */
.L_x_75:
        /* <DEDUP_REMOVED lines=12> */
[----:B-----5:R-:W5:Y:S02]  /*c000*/  FENCE.VIEW.ASYNC.S ;  /* 0x00000000000073c6 */ /* 0x020f640000000000 */
[----:B-----5:R-:W-:Y:S06]  /*c010*/  BAR.SYNC.DEFER_BLOCKING 0x1, 0x80 ;  /* 0x0042000000007b1d */ /* 0x020fec0000010000 */
        /* <DEDUP_REMOVED lines=11> */
[----:B-1----:R-:W-:-:S04]  /*c0d0*/  DEPBAR.LE SB0, 0x1 ;  /* 0x000080400000791a */ /* 0x002fc80000000000 */
.L_x_78:
[----:B------:R-:W-:Y:S05]  /*c0e0*/  BSYNC B0 ;  /* 0x0000000000007941 */ /* 0x000fea0003800000 */
.L_x_77:
        /* <DEDUP_REMOVED lines=26> */
[----:B-1----:R-:W-:-:S04]  /*c290*/  DEPBAR.LE SB0, 0x1 ;  /* 0x000080400000791a */ /* 0x002fc80000000000 */
.L_x_80:
[----:B------:R-:W-:Y:S05]  /*c2a0*/  BSYNC B0 ;  /* 0x0000000000007941 */ /* 0x000fea0003800000 */
.L_x_79:
[----:B------:R-:W-:Y:S06]  /*c2b0*/  BAR.SYNC.DEFER_BLOCKING 0x1, 0x80 ;  /* 0x0042000000007b1d */ /* 0x000fec0000010000 */
[----:B------:R-:W-:Y:S01]  /*c2c0*/  BSSY B0, `(.L_x_81) ;  /* 0x0000014000007945 */ /* 0x000fe20003800000 */
        /* <DEDUP_REMOVED lines=17> */
[----:B------:R1:W-:Y:S02]  /*c3e0*/  UTMASTG.4D [UR8], [UR4] ;  /* 0x00000008040073b5 */ /* 0x0003e40008018000 */
[----:B-1----:R0:W-:Y:S02]  /*c3f0*/  UTMACMDFLUSH ;  /* 0x00000000000079b7 */ /* 0x0021e40000000000 */
.L_x_82:
[----:B------:R-:W-:Y:S05]  /*c400*/  BSYNC B0 ;  /* 0x0000000000007941 */ /* 0x000fea0003800000 */
.L_x_81:
[----:B------:R-:W-:-:S04]  /*c410*/  DEPBAR.LE SB0, 0x0 ;  /* 0x000080000000791a */ /* 0x000fc80000000000 */
[----:B------:R-:W-:Y:S05]  /*c420*/  EXIT ;  /* 0x000000000000794d */ /* 0x000fea0003800000 */
        .weak           $__internal_0_$__cuda_sm20_rcp_rn_f32_slowpath
        .type           $__internal_0_$__cuda_sm20_rcp_rn_f32_slowpath,@function
        .size           $__internal_0_$__cuda_sm20_rcp_rn_f32_slowpath,(.L_x_88 - $__internal_0_$__cuda_sm20_rcp_rn_f32_slowpath)
$__internal_0_$__cuda_sm20_rcp_rn_f32_slowpath:
[----:B------:R-:W-:Y:S01]  /*c430*/  IMAD.SHL.U32 R0, R3, 0x2, RZ ;  /* 0x0000000203007824 */ /* 0x000fe200078e00ff */
[----:B------:R-:W-:Y:S04]  /*c440*/  BSSY B2, `(.L_x_83) ;  /* 0x0000030000027945 */ /* 0x000fe80003800000 */
[----:B------:R-:W-:-:S04]  /*c450*/  SHF.R.U32.HI R26, RZ, 0x18, R0 ;  /* 0x00000018ff1a7819 */ /* 0x000fc80000011600 */
[----:B------:R-:W-:-:S13]  /*c460*/  ISETP.NE.U32.AND P0, PT, R26, RZ, PT ;  /* 0x000000ff1a00720c */ /* 0x000fda0003f05070 */
[----:B------:R-:W-:Y:S05]  /*c470*/  @P0 BRA `(.L_x_84) ;  /* 0x0000000000280947 */ /* 0x000fea0003800000 */
[----:B------:R-:W-:-:S04]  /*c480*/  SHF.L.U32 R0, R3, 0x1, RZ ;  /* 0x0000000103007819 */ /* 0x000fc800000006ff */
[----:B------:R-:W-:-:S13]  /*c490*/  ISETP.NE.AND P0, PT, R0, RZ, PT ;  /* 0x000000ff0000720c */ /* 0x000fda0003f05270 */
[----:B------:R-:W-:Y:S01]  /*c4a0*/  @P0 FFMA R9, R3, 1.84467440737095516160e+19, RZ ;  /* 0x5f80000003090823 */ /* 0x000fe200000000ff */
[----:B------:R-:W-:Y:S08]  /*c4b0*/  @!P0 MUFU.RCP R8, R3 ;  /* 0x0000000300088308 */ /* 0x000ff00000001000 */
[----:B------:R-:W1:Y:S02]  /*c4c0*/  @P0 MUFU.RCP R0, R9 ;  /* 0x0000000900000308 */ /* 0x000e640000001000 */
[----:B-1----:R-:W-:-:S04]  /*c4d0*/  @P0 FFMA R12, R9, R0, -1 ;  /* 0xbf800000090c0423 */ /* 0x002fc80000000000 */
[----:B------:R-:W-:-:S04]  /*c4e0*/  @P0 FADD.FTZ R13, -R12, -RZ ;  /* 0x800000ff0c0d0221 */ /* 0x000fc80000010100 */
[----:B------:R-:W-:-:S04]  /*c4f0*/  @P0 FFMA R0, R0, R13, R0 ;  /* 0x0000000d00000223 */ /* 0x000fc80000000000 */
[----:B------:R-:W-:Y:S01]  /*c500*/  @P0 FFMA R8, R0, 1.84467440737095516160e+19, RZ ;  /* 0x5f80000000080823 */ /* 0x000fe200000000ff */
[----:B------:R-:W-:Y:S06]  /*c510*/  BRA `(.L_x_85) ;  /* 0x0000000000887947 */ /* 0x000fec0003800000 */
.L_x_84:
[----:B------:R-:W-:-:S05]  /*c520*/  VIADD R28, R26, 0xffffff03 ;  /* 0xffffff031a1c7836 */ /* 0x000fca0000000000 */
[----:B------:R-:W-:-:S13]  /*c530*/  ISETP.GT.U32.AND P0, PT, R28, 0x1, PT ;  /* 0x000000011c00780c */ /* 0x000fda0003f04070 */
[----:B------:R-:W-:Y:S05]  /*c540*/  @P0 BRA `(.L_x_86) ;  /* 0x0000000000780947 */ /* 0x000fea0003800000 */
[----:B------:R-:W-:Y:S02]  /*c550*/  LOP3.LUT R0, R3, 0x7fffff, RZ, 0xc0, !PT ;  /* 0x007fffff03007812 */ /* 0x000fe400078ec0ff */
[----:B------:R-:W-:Y:S02]  /*c560*/  MOV R13, 0x3 ;  /* 0x00000003000d7802 */ /* 0x000fe40000000f00 */
[----:B------:R-:W-:Y:S02]  /*c570*/  LOP3.LUT R0, R0, 0x3f800000, RZ, 0xfc, !PT ;  /* 0x3f80000000007812 */ /* 0x000fe400078efcff */
[----:B------:R-:W-:Y:S02]  /*c580*/  SHF.L.U32 R13, R13, R28, RZ ;  /* 0x0000001c0d0d7219 */ /* 0x000fe400000006ff */
[----:B------:R-:W1:Y:S02]  /*c590*/  MUFU.RCP R9, R0 ;  /* 0x0000000000097308 */ /* 0x000e640000001000 */
[----:B-1----:R-:W-:-:S04]  /*c5a0*/  FFMA R8, R0, R9, -1 ;  /* 0xbf80000000087423 */ /* 0x002fc80000000009 */
[----:B------:R-:W-:-:S04]  /*c5b0*/  FADD.FTZ R8, -R8, -RZ ;  /* 0x800000ff08087221 */ /* 0x000fc80000010100 */
[CCC-:B------:R-:W-:Y:S01]  /*c5c0*/  FFMA.RM R12, R9.reuse, R8.reuse, R9.reuse ;  /* 0x00000008090c7223 */ /* 0x1c0fe20000004009 */
[----:B------:R-:W-:-:S04]  /*c5d0*/  FFMA.RP R9, R9, R8, R9 ;  /* 0x0000000809097223 */ /* 0x000fc80000008009 */
[C---:B------:R-:W-:Y:S02]  /*c5e0*/  LOP3.LUT R8, R12.reuse, 0x7fffff, RZ, 0xc0, !PT ;  /* 0x007fffff0c087812 */ /* 0x040fe400078ec0ff */
[----:B------:R-:W-:Y:S02]  /*c5f0*/  FSETP.NEU.FTZ.AND P0, PT, R12, R9, PT ;  /* 0x000000090c00720b */ /* 0x000fe40003f1d000 */
[----:B------:R-:W-:Y:S02]  /*c600*/  LOP3.LUT R8, R8, 0x800000, RZ, 0xfc, !PT ;  /* 0x0080000008087812 */ /* 0x000fe400078efcff */
[----:B------:R-:W-:Y:S02]  /*c610*/  SEL R9, RZ, 0xffffffff, !P0 ;  /* 0xffffffffff097807 */ /* 0x000fe40004000000 */
[----:B------:R-:W-:-:S03]  /*c620*/  LOP3.LUT R13, R13, R8, RZ, 0xc0, !PT ;  /* 0x000000080d0d7212 */ /* 0x000fc600078ec0ff */
[----:B------:R-:W-:Y:S01]  /*c630*/  IMAD.MOV R9, RZ, RZ, -R9 ;  /* 0x000000ffff097224 */ /* 0x000fe200078e0a09 */
[----:B------:R-:W-:-:S04]  /*c640*/  SHF.R.U32.HI R13, RZ, R28, R13 ;  /* 0x0000001cff0d7219 */ /* 0x000fc8000001160d */
[--C-:B------:R-:W-:Y:S01]  /*c650*/  LOP3.LUT P1, RZ, R9, R28, R8.reuse, 0xf8, !PT ;  /* 0x0000001c09ff7212 */ /* 0x100fe2000782f808 */
[----:B------:R-:W-:Y:S01]  /*c660*/  VIADD R9, R26, 0xffffff04 ;  /* 0xffffff041a097836 */ /* 0x000fe20000000000 */
[C---:B------:R-:W-:Y:S02]  /*c670*/  LOP3.LUT P0, RZ, R13.reuse, 0x1, RZ, 0xc0, !PT ;  /* 0x000000010dff7812 */ /* 0x040fe4000780c0ff */
[----:B------:R-:W-:Y:S02]  /*c680*/  LOP3.LUT P2, RZ, R13, 0x2, RZ, 0xc0, !PT ;  /* 0x000000020dff7812 */ /* 0x000fe4000784c0ff */
[----:B------:R-:W-:Y:S02]  /*c690*/  SHF.R.U32.HI R8, RZ, R9, R8 ;  /* 0x00000009ff087219 */ /* 0x000fe40000011608 */
[----:B------:R-:W-:Y:S02]  /*c6a0*/  PLOP3.LUT P0, PT, P0, P1, P2, 0xe0, 0x0 ;  /* 0x000000000000781c */ /* 0x000fe40000703c20 */
[----:B------:R-:W-:-:S02]  /*c6b0*/  LOP3.LUT P1, RZ, R3, 0x7fffff, RZ, 0xc0, !PT ;  /* 0x007fffff03ff7812 */ /* 0x000fc4000782c0ff */
[----:B------:R-:W-:-:S04]  /*c6c0*/  SEL R0, RZ, 0x1, !P0 ;  /* 0x00000001ff007807 */ /* 0x000fc80004000000 */
[----:B------:R-:W-:-:S04]  /*c6d0*/  IADD3 R0, -R0, RZ, RZ ;  /* 0x000000ff00007210 */ /* 0x000fc80007ffe1ff */
[----:B------:R-:W-:-:S13]  /*c6e0*/  ISETP.GE.AND P0, PT, R0, RZ, PT ;  /* 0x000000ff0000720c */ /* 0x000fda0003f06270 */
[----:B------:R-:W-:-:S05]  /*c6f0*/  @!P0 IADD3 R8, R8, 0x1, RZ ;  /* 0x0000000108088810 */ /* 0x000fca0007ffe0ff */
[----:B------:R-:W-:-:S05]  /*c700*/  @!P1 IMAD.SHL.U32 R8, R8, 0x2, RZ ;  /* 0x0000000208089824 */ /* 0x000fca00078e00ff */
[----:B------:R-:W-:Y:S01]  /*c710*/  LOP3.LUT R8, R8, 0x80000000, R3, 0xf8, !PT ;  /* 0x8000000008087812 */ /* 0x000fe200078ef803 */
[----:B------:R-:W-:Y:S06]  /*c720*/  BRA `(.L_x_85) ;  /* 0x0000000000047947 */ /* 0x000fec0003800000 */
.L_x_86:
[----:B------:R1:W2:Y:S02]  /*c730*/  MUFU.RCP R8, R3 ;  /* 0x0000000300087308 */ /* 0x0002a40000001000 */
.L_x_85:
[----:B------:R-:W-:Y:S05]  /*c740*/  BSYNC B2 ;  /* 0x0000000000027941 */ /* 0x000fea0003800000 */
.L_x_83:
[----:B--2---:R-:W-:Y:S01]  /*c750*/  MOV R0, R8 ;  /* 0x0000000800007202 */ /* 0x004fe20000000f00 */
[----:B------:R-:W-:Y:S01]  /*c760*/  IMAD.MOV.U32 R8, RZ, RZ, R17 ;  /* 0x000000ffff087224 */ /* 0x000fe200078e0011 */
[----:B------:R-:W-:-:S04]  /*c770*/  MOV R9, 0x0 ;  /* 0x0000000000097802 */ /* 0x000fc80000000f00 */
[----:B-1----:R-:W-:Y:S05]  /*c780*/  RET.REL.NODEC R8 `(_ZN7cutlass13device_kernelINS_4fmha6kernel13FmhaKernelTmaINS1_10collective15FmhaMainloopTmaINS_6half_tEfN4cute5tupleIJNS7_1CILi64EEESA_NS9_ILi112EEEEEENS4_12CausalFusionEJEEENS4_15FmhaFwdEpilogueIS6_fNS8_IJSA_SB_SA_EEEEEJEEEEEvNT_6ParamsE) ;  /* 0xffffff38081c7950 */ /* 0x002fea0003c3ffff */
.L_x_87:
[----:B------:R-:W-:-:S00]  /*c790*/  BRA `(.L_x_87) ;  /* 0xfffffffc00fc7947 */ /* 0x000fc0000383ffff */
[----:B------:R-:W-:-:S00]  /*c7a0*/  NOP ;  /* 0x0000000000007918 */ /* 0x000fc00000000000 */
        /* <DEDUP_REMOVED lines=13> */
.L_x_88:


//--------------------- .nv.global.init           --------------------------
	.section	.nv.global.init,"aw",@progbits
.nv.global.init:
	.type		$str$23,@object
	.size		$str$23,($str$24 - $str$23)
$str$23:
        /*0000*/ 	.byte	0x28, 0x61, 0x64, 0x64, 0x72, 0x65, 0x73, 0x73, 0x20, 0x26, 0x20, 0x6d, 0x61, 0x73, 0x6b, 0x29
        /*0010*/ 	.byte	0x20, 0x3d, 0x3d, 0x20, 0x30, 0x00
	.type		$str$24,@object
	.size		$str$24,(__unnamed_1 - $str$24)
$str$24:
        /*0016*/ 	.byte	0x2f, 0x74, 0x6d, 0x70, 0x2f, 0x63, 0x75, 0x74, 0x6c, 0x61, 0x73, 0x73, 0x5f, 0x73, 0x77, 0x65
        /*0026*/ 	.byte	0x65, 0x70, 0x5f, 0x73, 0x72, 0x63, 0x2f, 0x69, 0x6e, 0x63, 0x6c, 0x75, 0x64, 0x65, 0x2f, 0x63
        /*0036*/ 	.byte	0x75, 0x74, 0x65, 0x2f, 0x70, 0x6f, 0x69, 0x6e, 0x74, 0x65, 0x72, 0x5f, 0x66, 0x6c, 0x61, 0x67
        /*0046*/ 	.byte	0x67, 0x65, 0x64, 0x2e, 0x68, 0x70, 0x70, 0x00
	.type		__unnamed_1,@object
	.size		__unnamed_1,(__unnamed_2 - __unnamed_1)
__unnamed_1:
        /*004e*/ 	.byte	0x61, 0x75, 0x74, 0x6f, 0x20, 0x63, 0x75, 0x74, 0x65, 0x3a, 0x3a, 0x61, 0x73, 0x5f, 0x70, 0x6f
        /* <DEDUP_REMOVED lines=27> */
        /*020e*/ 	.byte	0x3e, 0x3e, 0x3e, 0x3e, 0x3e, 0x5d, 0x00
	.type		__unnamed_2,@object
	.size		__unnamed_2,(.L_1 - __unnamed_2)
__unnamed_2:
        /* <DEDUP_REMOVED lines=29> */
.L_1:


//--------------------- .nv.shared._ZN7cutlass13device_kernelINS_4fmha6kernel13FmhaKernelTmaINS1_10collective15FmhaMainloopTmaINS_6half_tEfN4cute5tupleIJNS7_1CILi64EEESA_NS9_ILi112EEEEEENS4_12CausalFusionEJEEENS4_15FmhaFwdEpilogueIS6_fNS8_IJSA_SB_SA_EEEEEJEEEEEvNT_6ParamsE --------------------------
	.section	.nv.shared._ZN7cutlass13device_kernelINS_4fmha6kernel13FmhaKernelTmaINS1_10collective15FmhaMainloopTmaINS_6half_tEfN4cute5tupleIJNS7_1CILi64EEESA_NS9_ILi112EEEEEENS4_12CausalFusionEJEEENS4_15FmhaFwdEpilogueIS6_fNS8_IJSA_SB_SA_EEEEEJEEEEEvNT_6ParamsE,"aw",@nobits
	.sectionflags	@""
	.align	16
	.zero		1024


//--------------------- .nv.shared.reserved.0     --------------------------
	.section	.nv.shared.reserved.0,"aw",@nobits
	.weak		__nv_reservedSMEM_offset_0_alias
	.size		__nv_reservedSMEM_offset_0_alias, 0, 0
	.other		__nv_reservedSMEM_offset_0_alias,@"STO_CUDA_RESERVED_SHARED STV_DEFAULT"
__nv_reservedSMEM_offset_0_alias:
	.zero		0


//--------------------- .nv.global                --------------------------
	.section	.nv.global,"aw",@nobits
.nv.global:
	.type		_ZN39_INTERNAL_ac71183f_4_k_cu_f68638b5_29404cute1_E,@object
	.size		_ZN39_INTERNAL_ac71183f_4_k_cu_f68638b5_29404cute1_E,(_ZN39_INTERNAL_ac71183f_4_k_cu_f68638b5_29404cuda3std3__45__cpo6cbeginE - _ZN39_INTERNAL_ac71183f_4_k_cu_f68638b5_29404cute1_E)
_ZN39_INTERNAL_ac71183f_4_k_cu_f68638b5_29404cute1_E:
	.zero		1
	.type		_ZN39_INTERNAL_ac71183f_4_k_cu_f68638b5_29404cuda3std3__45__cpo6cbeginE,@object
	.size		_ZN39_INTERNAL_ac71183f_4_k_cu_f68638b5_29404cuda3std3__45__cpo6cbeginE,(_ZN39_INTERNAL_ac71183f_4_k_cu_f68638b5_29404cuda3std3__48in_placeE - _ZN39_INTERNAL_ac71183f_4_k_cu_f68638b5_29404cuda3std3__45__cpo6cbeginE)
_ZN39_INTERNAL_ac71183f_4_k_cu_f68638b5_29404cuda3std3__45__cpo6cbeginE:
	.zero		1
	.type		_ZN39_INTERNAL_ac71183f_4_k_cu_f68638b5_29404cuda3std3__48in_placeE,@object
	.size		_ZN39_INTERNAL_ac71183f_4_k_cu_f68638b5_29404cuda3std3__48in_placeE,(_ZN39_INTERNAL_ac71183f_4_k_cu_f68638b5_29404cuda3std6ranges3__45__cpo9iter_moveE - _ZN39_INTERNAL_ac71183f_4_k_cu_f68638b5_29404cuda3std3__48in_placeE)
_ZN39_INTERNAL_ac71183f_4_k_cu_f68638b5_29404cuda3std3__48in_placeE:
	.zero		1
	.type		_ZN39_INTERNAL_ac71183f_4_k_cu_f68638b5_29404cuda3std6ranges3__45__cpo9iter_moveE,@object
	.size		_ZN39_INTERNAL_ac71183f_4_k_cu_f68638b5_29404cuda3std6ranges3__45__cpo9iter_moveE,(_ZN39_INTERNAL_ac71183f_4_k_cu_f68638b5_29404cuda3std3__45__cpo5beginE - _ZN39_INTERNAL_ac71183f_4_k_cu_f68638b5_29404cuda3std6ranges3__45__cpo9iter_moveE)
_ZN39_INTERNAL_ac71183f_4_k_cu_f68638b5_29404cuda3std6ranges3__45__cpo9iter_moveE:
	.zero		1
	.type		_ZN39_INTERNAL_ac71183f_4_k_cu_f68638b5_29404cuda3std3__45__cpo5beginE,@object
	.size		_ZN39_INTERNAL_ac71183f_4_k_cu_f68638b5_29404cuda3std3__45__cpo5beginE,(_ZN39_INTERNAL_ac71183f_4_k_cu_f68638b5_29404cuda3std3__441_GLOBAL__N__ac71183f_4_k_cu_f68638b5_29406ignoreE - _ZN39_INTERNAL_ac71183f_4_k_cu_f68638b5_29404cuda3std3__45__cpo5beginE)
_ZN39_INTERNAL_ac71183f_4_k_cu_f68638b5_29404cuda3std3__45__cpo5beginE:
	.zero		1
	.type		_ZN39_INTERNAL_ac71183f_4_k_cu_f68638b5_29404cuda3std3__441_GLOBAL__N__ac71183f_4_k_cu_f68638b5_29406ignoreE,@object
	.size		_ZN39_INTERNAL_ac71183f_4_k_cu_f68638b5_29404cuda3std3__441_GLOBAL__N__ac71183f_4_k_cu_f68638b5_29406ignoreE,(_ZN39_INTERNAL_ac71183f_4_k_cu_f68638b5_29404cute7productE - _ZN39_INTERNAL_ac71183f_4_k_cu_f68638b5_29404cuda3std3__441_GLOBAL__N__ac71183f_4_k_cu_f68638b5_29406ignoreE)
_ZN39_INTERNAL_ac71183f_4_k_cu_f68638b5_29404cuda3std3__441_GLOBAL__N__ac71183f_4_k_cu_f68638b5_29406ignoreE:
	.zero		1
	.type		_ZN39_INTERNAL_ac71183f_4_k_cu_f68638b5_29404cute7productE,@object
	.size		_ZN39_INTERNAL_ac71183f_4_k_cu_f68638b5_29404cute7productE,(_ZN39_INTERNAL_ac71183f_4_k_cu_f68638b5_29404cuda3std3__45__cpo3endE - _ZN39_INTERNAL_ac71183f_4_k_cu_f68638b5_29404cute7productE)
_ZN39_INTERNAL_ac71183f_4_k_cu_f68638b5_29404cute7productE:
	.zero		1
	.type		_ZN39_INTERNAL_ac71183f_4_k_cu_f68638b5_29404cuda3std3__45__cpo3endE,@object
	.size		_ZN39_INTERNAL_ac71183f_4_k_cu_f68638b5_29404cuda3std3__45__cpo3endE,(_ZN39_INTERNAL_ac71183f_4_k_cu_f68638b5_29404cuda3std3__419piecewise_constructE - _ZN39_INTERNAL_ac71183f_4_k_cu_f68638b5_29404cuda3std3__45__cpo3endE)
_ZN39_INTERNAL_ac71183f_4_k_cu_f68638b5_29404cuda3std3__45__cpo3endE:
	.zero		1
	.type		_ZN39_INTERNAL_ac71183f_4_k_cu_f68638b5_29404cuda3std3__419piecewise_constructE,@object
	.size		_ZN39_INTERNAL_ac71183f_4_k_cu_f68638b5_29404cuda3std3__419piecewise_constructE,(_ZN39_INTERNAL_ac71183f_4_k_cu_f68638b5_29404cuda3std3__45__cpo4cendE - _ZN39_INTERNAL_ac71183f_4_k_cu_f68638b5_29404cuda3std3__419piecewise_constructE)
_ZN39_INTERNAL_ac71183f_4_k_cu_f68638b5_29404cuda3std3__419piecewise_constructE:
	.zero		1
	.type		_ZN39_INTERNAL_ac71183f_4_k_cu_f68638b5_29404cuda3std3__45__cpo4cendE,@object
	.size		_ZN39_INTERNAL_ac71183f_4_k_cu_f68638b5_29404cuda3std3__45__cpo4cendE,(_ZN39_INTERNAL_ac71183f_4_k_cu_f68638b5_29404cuda3std6ranges3__45__cpo4swapE - _ZN39_INTERNAL_ac71183f_4_k_cu_f68638b5_29404cuda3std3__45__cpo4cendE)
_ZN39_INTERNAL_ac71183f_4_k_cu_f68638b5_29404cuda3std3__45__cpo4cendE:
	.zero		1
	.type		_ZN39_INTERNAL_ac71183f_4_k_cu_f68638b5_29404cuda3std6ranges3__45__cpo4swapE,@object
	.size		_ZN39_INTERNAL_ac71183f_4_k_cu_f68638b5_29404cuda3std6ranges3__45__cpo4swapE,(.L_9 - _ZN39_INTERNAL_ac71183f_4_k_cu_f68638b5_29404cuda3std6ranges3__45__cpo4swapE)
_ZN39_INTERNAL_ac71183f_4_k_cu_f68638b5_29404cuda3std6ranges3__45__cpo4swapE:
	.zero		1
.L_9:


//--------------------- .nv.constant0._ZN7cutlass13device_kernelINS_4fmha6kernel13FmhaKernelTmaINS1_10collective15FmhaMainloopTmaINS_6half_tEfN4cute5tupleIJNS7_1CILi64EEESA_NS9_ILi112EEEEEENS4_12CausalFusionEJEEENS4_15FmhaFwdEpilogueIS6_fNS8_IJSA_SB_SA_EEEEEJEEEEEvNT_6ParamsE --------------------------
	.section	.nv.constant0._ZN7cutlass13device_kernelINS_4fmha6kernel13FmhaKernelTmaINS1_10collective15FmhaMainloopTmaINS_6half_tEfN4cute5tupleIJNS7_1CILi64EEESA_NS9_ILi112EEEEEENS4_12CausalFusionEJEEENS4_15FmhaFwdEpilogueIS6_fNS8_IJSA_SB_SA_EEEEEJEEEEEvNT_6ParamsE,"a",@progbits
	.sectionflags	@""
	.align	4
.nv.constant0._ZN7cutlass13device_kernelINS_4fmha6kernel13FmhaKernelTmaINS1_10collective15FmhaMainloopTmaINS_6half_tEfN4cute5tupleIJNS7_1CILi64EEESA_NS9_ILi112EEEEEENS4_12CausalFusionEJEEENS4_15FmhaFwdEpilogueIS6_fNS8_IJSA_SB_SA_EEEEEJEEEEEvNT_6ParamsE:
	.zero		2688


//--------------------- SYMBOLS --------------------------

	.type		.nv.reservedSmem.offset0,@object
	.size		.nv.reservedSmem.offset0,0x4
	.type		__assertfail,@function
